	.target	sm_100a

	.elftype	@"ET_EXEC"


//--------------------- .note.nv.tkinfo           --------------------------
	.section	.note.nv.tkinfo,"",@"SHT_NOTE"
	.sectionflags	@"SHF_NOTE_NV_TKINFO"
	.tkinfo
        /*0018*/ 	.word	0x00000002
        /*0030*/ 	.string	""
        /*0030*/ 	.string	"ptxas"
        /*0030*/ 	.string	"Cuda compilation tools, release 13.0, V13.0.88"
        /*0030*/ 	.string	"Build cuda_13.0.r13.0/compiler.36424714_0"
        /*0030*/ 	.string	"-arch sm_100a -m 64 "



//--------------------- .note.nv.cuinfo           --------------------------
	.section	.note.nv.cuinfo,"",@"SHT_NOTE"
	.sectionflags	@"SHF_NOTE_NV_CUINFO"
        /*0018*/ 	.short	0x0002
        /*001a*/ 	.short	0x0064
        /*001c*/ 	.short	0x0082
	.zero		2


//--------------------- .nv.info                  --------------------------
	.section	.nv.info,"",@"SHT_CUDA_INFO"
	.align	4


	//----- nvinfo : EIATTR_REGCOUNT
	.align		4
        /*0000*/ 	.byte	0x04, 0x2f
        /*0002*/ 	.short	(.L_20 - .L_19)
	.align		4
.L_19:
        /*0004*/ 	.word	index@(_ZN7cutlass13device_kernelINS_4gemm6kernel13GemmUniversalIN4cute5tupleIJiiiiEEENS1_10collective13CollectiveMmaINS1_35MainloopSm100TmaUmmaWarpSpecializedILi3ELi2ELi2ENS5_IJNS4_1CILi1EEESB_SB_EEEEENS5_IJNSA_ILi128EEENSA_ILi256EEENSA_ILi64EEEEEEaNS5_IJlSB_lEEEaSI_NS4_8TiledMMAINS4_8MMA_AtomIJNS4_15SM100_MMA_S8_SSIaaiLi128ELi256ELNS4_4UMMA5MajorE0ELSN_0ELNSM_8SaturateE0EEEEEENS4_6LayoutISC_NS5_IJNSA_ILi0EEESS_SS_EEEEENS5_IJNS4_10UnderscoreESV_SV_EEEEENS4_13SM90_TMA_LOADENS4_14ComposedLayoutINS4_7SwizzleILi2ELi4ELi3EEENS4_18smem_ptr_flag_bitsILi8EEENSR_INS5_IJNSA_ILi8EEESG_EEENS5_IJSG_SB_EEEEEEEvNS4_8identityESY_S18_vS19_EENS_8epilogue10collective18CollectiveEpilogueINS1B_23Sm100TmaWarpSpecializedILi4ELi2ELi64ELb0ELb0EEEJSH_NS5_IJNSR_ISE_SB_EENSR_ISG_SB_EEEEEaSI_aSI_NS1B_6fusion15FusionCallbacksIS1F_NS1J_17LinearCombinationIaiaiLNS_15FloatRoundStyleE2EEESH_S1I_JEEENS4_5SM1004TMEM4LOAD26SM100_TMEM_LOAD_32dp32b64xESY_S18_NS4_39AutoVectorizingCopyWithAssumedAlignmentILi128EEENS4_14SM90_TMA_STOREES18_S1U_S1U_EEEvvEEEEvNT_6ParamsE)
        /*0008*/ 	.word	0x000000af


	//----- nvinfo : EIATTR_FRAME_SIZE
	.align		4
.L_20:
        /*000c*/ 	.byte	0x04, 0x11
        /*000e*/ 	.short	(.L_22 - .L_21)
	.align		4
.L_21:
        /*0010*/ 	.word	index@($__internal_2_$__cuda_sm10x_tcgen05_guardrail_trap_unallocated_columns_being_dealloced)
        /*0014*/ 	.word	0x00000000


	//----- nvinfo : EIATTR_FRAME_SIZE
	.align		4
.L_22:
        /*0018*/ 	.byte	0x04, 0x11
        /*001a*/ 	.short	(.L_24 - .L_23)
	.align		4
.L_23:
        /*001c*/ 	.word	index@($__internal_1_$__cuda_sm10x_tcgen05_guardrail_trap_phase_invalid_during_alloc)
        /*0020*/ 	.word	0x00000000


	//----- nvinfo : EIATTR_FRAME_SIZE
	.align		4
.L_24:
        /*0024*/ 	.byte	0x04, 0x11
        /*0026*/ 	.short	(.L_26 - .L_25)
	.align		4
.L_25:
        /*0028*/ 	.word	index@($__internal_0_$__cuda_sm10x_tcgen05_guardrail_trap_col_being_dealloced_not_returned_by_alloc)
        /*002c*/ 	.word	0x00000000


	//----- nvinfo : EIATTR_FRAME_SIZE
	.align		4
.L_26:
        /*0030*/ 	.byte	0x04, 0x11
        /*0032*/ 	.short	(.L_28 - .L_27)
	.align		4
.L_27:
        /*0034*/ 	.word	index@(_ZN7cutlass13device_kernelINS_4gemm6kernel13GemmUniversalIN4cute5tupleIJiiiiEEENS1_10collective13CollectiveMmaINS1_35MainloopSm100TmaUmmaWarpSpecializedILi3ELi2ELi2ENS5_IJNS4_1CILi1EEESB_SB_EEEEENS5_IJNSA_ILi128EEENSA_ILi256EEENSA_ILi64EEEEEEaNS5_IJlSB_lEEEaSI_NS4_8TiledMMAINS4_8MMA_AtomIJNS4_15SM100_MMA_S8_SSIaaiLi128ELi256ELNS4_4UMMA5MajorE0ELSN_0ELNSM_8SaturateE0EEEEEENS4_6LayoutISC_NS5_IJNSA_ILi0EEESS_SS_EEEEENS5_IJNS4_10UnderscoreESV_SV_EEEEENS4_13SM90_TMA_LOADENS4_14ComposedLayoutINS4_7SwizzleILi2ELi4ELi3EEENS4_18smem_ptr_flag_bitsILi8EEENSR_INS5_IJNSA_ILi8EEESG_EEENS5_IJSG_SB_EEEEEEEvNS4_8identityESY_S18_vS19_EENS_8epilogue10collective18CollectiveEpilogueINS1B_23Sm100TmaWarpSpecializedILi4ELi2ELi64ELb0ELb0EEEJSH_NS5_IJNSR_ISE_SB_EENSR_ISG_SB_EEEEEaSI_aSI_NS1B_6fusion15FusionCallbacksIS1F_NS1J_17LinearCombinationIaiaiLNS_15FloatRoundStyleE2EEESH_S1I_JEEENS4_5SM1004TMEM4LOAD26SM100_TMEM_LOAD_32dp32b64xESY_S18_NS4_39AutoVectorizingCopyWithAssumedAlignmentILi128EEENS4_14SM90_TMA_STOREES18_S1U_S1U_EEEvvEEEEvNT_6ParamsE)
        /*0038*/ 	.word	0x00000000


	//----- nvinfo : EIATTR_MIN_STACK_SIZE
	.align		4
.L_28:
        /*003c*/ 	.byte	0x04, 0x12
        /*003e*/ 	.short	(.L_30 - .L_29)
	.align		4
.L_29:
        /*0040*/ 	.word	index@(_ZN7cutlass13device_kernelINS_4gemm6kernel13GemmUniversalIN4cute5tupleIJiiiiEEENS1_10collective13CollectiveMmaINS1_35MainloopSm100TmaUmmaWarpSpecializedILi3ELi2ELi2ENS5_IJNS4_1CILi1EEESB_SB_EEEEENS5_IJNSA_ILi128EEENSA_ILi256EEENSA_ILi64EEEEEEaNS5_IJlSB_lEEEaSI_NS4_8TiledMMAINS4_8MMA_AtomIJNS4_15SM100_MMA_S8_SSIaaiLi128ELi256ELNS4_4UMMA5MajorE0ELSN_0ELNSM_8SaturateE0EEEEEENS4_6LayoutISC_NS5_IJNSA_ILi0EEESS_SS_EEEEENS5_IJNS4_10UnderscoreESV_SV_EEEEENS4_13SM90_TMA_LOADENS4_14ComposedLayoutINS4_7SwizzleILi2ELi4ELi3EEENS4_18smem_ptr_flag_bitsILi8EEENSR_INS5_IJNSA_ILi8EEESG_EEENS5_IJSG_SB_EEEEEEEvNS4_8identityESY_S18_vS19_EENS_8epilogue10collective18CollectiveEpilogueINS1B_23Sm100TmaWarpSpecializedILi4ELi2ELi64ELb0ELb0EEEJSH_NS5_IJNSR_ISE_SB_EENSR_ISG_SB_EEEEEaSI_aSI_NS1B_6fusion15FusionCallbacksIS1F_NS1J_17LinearCombinationIaiaiLNS_15FloatRoundStyleE2EEESH_S1I_JEEENS4_5SM1004TMEM4LOAD26SM100_TMEM_LOAD_32dp32b64xESY_S18_NS4_39AutoVectorizingCopyWithAssumedAlignmentILi128EEENS4_14SM90_TMA_STOREES18_S1U_S1U_EEEvvEEEEvNT_6ParamsE)
        /*0044*/ 	.word	0x00000000
.L_30:


//--------------------- .nv.compat                --------------------------
	.section	.nv.compat,"",@"SHT_CUDA_COMPAT_INFO"
	.align	4
        /*0000*/ 	.byte	0x02, 0x09, 0x01, 0x00, 0x02, 0x02, 0x03, 0x00, 0x02, 0x05, 0x06, 0x00, 0x03, 0x07, 0x01, 0x01
        /*0010*/ 	.byte	0x02, 0x03, 0x01, 0x00, 0x02, 0x06, 0x01, 0x00, 0x04, 0x0b, 0x08, 0x00, 0x01, 0x00, 0x00, 0x00
        /*0020*/ 	.byte	0x00, 0x00, 0x00, 0x00


//--------------------- .nv.info._ZN7cutlass13device_kernelINS_4gemm6kernel13GemmUniversalIN4cute5tupleIJiiiiEEENS1_10collective13CollectiveMmaINS1_35MainloopSm100TmaUmmaWarpSpecializedILi3ELi2ELi2ENS5_IJNS4_1CILi1EEESB_SB_EEEEENS5_IJNSA_ILi128EEENSA_ILi256EEENSA_ILi64EEEEEEaNS5_IJlSB_lEEEaSI_NS4_8TiledMMAINS4_8MMA_AtomIJNS4_15SM100_MMA_S8_SSIaaiLi128ELi256ELNS4_4UMMA5MajorE0ELSN_0ELNSM_8SaturateE0EEEEEENS4_6LayoutISC_NS5_IJNSA_ILi0EEESS_SS_EEEEENS5_IJNS4_10UnderscoreESV_SV_EEEEENS4_13SM90_TMA_LOADENS4_14ComposedLayoutINS4_7SwizzleILi2ELi4ELi3EEENS4_18smem_ptr_flag_bitsILi8EEENSR_INS5_IJNSA_ILi8EEESG_EEENS5_IJSG_SB_EEEEEEEvNS4_8identityESY_S18_vS19_EENS_8epilogue10collective18CollectiveEpilogueINS1B_23Sm100TmaWarpSpecializedILi4ELi2ELi64ELb0ELb0EEEJSH_NS5_IJNSR_ISE_SB_EENSR_ISG_SB_EEEEEaSI_aSI_NS1B_6fusion15FusionCallbacksIS1F_NS1J_17LinearCombinationIaiaiLNS_15FloatRoundStyleE2EEESH_S1I_JEEENS4_5SM1004TMEM4LOAD26SM100_TMEM_LOAD_32dp32b64xESY_S18_NS4_39AutoVectorizingCopyWithAssumedAlignmentILi128EEENS4_14SM90_TMA_STOREES18_S1U_S1U_EEEvvEEEEvNT_6ParamsE --------------------------
	.section	.nv.info._ZN7cutlass13device_kernelINS_4gemm6kernel13GemmUniversalIN4cute5tupleIJiiiiEEENS1_10collective13CollectiveMmaINS1_35MainloopSm100TmaUmmaWarpSpecializedILi3ELi2ELi2ENS5_IJNS4_1CILi1EEESB_SB_EEEEENS5_IJNSA_ILi128EEENSA_ILi256EEENSA_ILi64EEEEEEaNS5_IJlSB_lEEEaSI_NS4_8TiledMMAINS4_8MMA_AtomIJNS4_15SM100_MMA_S8_SSIaaiLi128ELi256ELNS4_4UMMA5MajorE0ELSN_0ELNSM_8SaturateE0EEEEEENS4_6LayoutISC_NS5_IJNSA_ILi0EEESS_SS_EEEEENS5_IJNS4_10UnderscoreESV_SV_EEEEENS4_13SM90_TMA_LOADENS4_14ComposedLayoutINS4_7SwizzleILi2ELi4ELi3EEENS4_18smem_ptr_flag_bitsILi8EEENSR_INS5_IJNSA_ILi8EEESG_EEENS5_IJSG_SB_EEEEEEEvNS4_8identityESY_S18_vS19_EENS_8epilogue10collective18CollectiveEpilogueINS1B_23Sm100TmaWarpSpecializedILi4ELi2ELi64ELb0ELb0EEEJSH_NS5_IJNSR_ISE_SB_EENSR_ISG_SB_EEEEEaSI_aSI_NS1B_6fusion15FusionCallbacksIS1F_NS1J_17LinearCombinationIaiaiLNS_15FloatRoundStyleE2EEESH_S1I_JEEENS4_5SM1004TMEM4LOAD26SM100_TMEM_LOAD_32dp32b64xESY_S18_NS4_39AutoVectorizingCopyWithAssumedAlignmentILi128EEENS4_14SM90_TMA_STOREES18_S1U_S1U_EEEvvEEEEvNT_6ParamsE,"",@"SHT_CUDA_INFO"
	.sectionflags	@""
	.align	4


	//----- nvinfo : EIATTR_CUDA_API_VERSION
	.align		4
        /*0000*/ 	.byte	0x04, 0x37
        /*0002*/ 	.short	(.L_32 - .L_31)
.L_31:
        /*0004*/ 	.word	0x00000082


	//----- nvinfo : EIATTR_KPARAM_INFO
	.align		4
.L_32:
        /*0008*/ 	.byte	0x04, 0x17
        /*000a*/ 	.short	(.L_34 - .L_33)
.L_33:
        /*000c*/ 	.word	0x00000000
        /*0010*/ 	.short	0x0000
        /*0012*/ 	.short	0x0000
        /*0014*/ 	.byte	0x00, 0xf0, 0x01, 0x20


	//----- nvinfo : EIATTR_AT_ENTRY_FRAGMENTS
	.align		4
.L_34:
        /*0018*/ 	.byte	0x04, 0x4f
        /*001a*/ 	.short	(.L_36 - .L_35)


	//   ....[0]....
.L_35:
        /*001c*/ 	.word	0x00000006


	//----- nvinfo : EIATTR_RESERVED_SMEM_USED
	.align		4
.L_36:
        /*0020*/ 	.byte	0x01, 0x41
	.zero		2


	//----- nvinfo : EIATTR_SPARSE_MMA_MASK
	.align		4
        /*0024*/ 	.byte	0x03, 0x50
        /*0026*/ 	.short	0x0000


	//----- nvinfo : EIATTR_TCGEN05_1CTA_USED
	.align		4
        /*0028*/ 	.byte	0x01, 0x51
	.zero		2


	//----- nvinfo : EIATTR_MAXREG_COUNT
	.align		4
        /*002c*/ 	.byte	0x03, 0x1b
        /*002e*/ 	.short	0x00ff


	//----- nvinfo : EIATTR_NUM_BARRIERS
	.align		4
        /*0030*/ 	.byte	0x02, 0x4c
        /*0032*/ 	.byte	0x07
	.zero		1


	//----- nvinfo : EIATTR_EXTERNS
	.align		4
        /*0034*/ 	.byte	0x04, 0x0f
        /*0036*/ 	.short	(.L_38 - .L_37)


	//   ....[0]....
	.align		4
.L_37:
        /*0038*/ 	.word	index@(__assertfail)


	//----- nvinfo : EIATTR_MERCURY_ISA_VERSION
	.align		4
.L_38:
        /*003c*/ 	.byte	0x03, 0x5f
        /*003e*/ 	.short	0x0101


	//----- nvinfo : EIATTR_INT_WARP_WIDE_INSTR_OFFSETS
	.align		4
        /*0040*/ 	.byte	0x04, 0x31
        /*0042*/ 	.short	(.L_40 - .L_39)


	//   ....[0]....
.L_39:
        /*0044*/ 	.word	0x00001d90


	//   ....[1]....
        /*0048*/ 	.word	0x00003550


	//   ....[2]....
        /*004c*/ 	.word	0x00003570


	//   ....[3]....
        /*0050*/ 	.word	0x000035a0


	//   ....[4]....
        /*0054*/ 	.word	0x00003ee0


	//   ....[5]....
        /*0058*/ 	.word	0x00003f50


	//   ....[6]....
        /*005c*/ 	.word	0x00004030


	//   ....[7]....
        /*0060*/ 	.word	0x000040b0


	//   ....[8]....
        /*0064*/ 	.word	0x000041c0


	//   ....[9]....
        /*0068*/ 	.word	0x00004250


	//   ....[10]....
        /*006c*/ 	.word	0x00004430


	//   ....[11]....
        /*0070*/ 	.word	0x00004590


	//----- nvinfo : EIATTR_COOP_GROUP_MASK_REGIDS
	.align		4
.L_40:
        /*0074*/ 	.byte	0x04, 0x29
        /*0076*/ 	.short	(.L_42 - .L_41)


	//   ....[0]....
.L_41:
        /*0078*/ 	.word	0xffffffff


	//   ....[1]....
        /*007c*/ 	.word	0xffffffff


	//   ....[2]....
        /*0080*/ 	.word	0xffffffff


	//   ....[3]....
        /*0084*/ 	.word	0xffffffff


	//   ....[4]....
        /*0088*/ 	.word	0xffffffff


	//   ....[5]....
        /*008c*/ 	.word	0xffffffff


	//   ....[6]....
        /*0090*/ 	.word	0xffffffff


	//   ....[7]....
        /*0094*/ 	.word	0xffffffff


	//   ....[8]....
        /*0098*/ 	.word	0xffffffff


	//   ....[9]....
        /*009c*/ 	.word	0xffffffff


	//   ....[10]....
        /*00a0*/ 	.word	0xffffffff


	//   ....[11]....
        /*00a4*/ 	.word	0xffffffff


	//   ....[12]....
        /*00a8*/ 	.word	0xffffffff


	//----- nvinfo : EIATTR_COOP_GROUP_INSTR_OFFSETS
	.align		4
.L_42:
        /*00ac*/ 	.byte	0x04, 0x28
        /*00ae*/ 	.short	(.L_44 - .L_43)


	//   ....[0]....
.L_43:
        /*00b0*/ 	.word	0x00000090


	//   ....[1]....
        /*00b4*/ 	.word	0x000004d0


	//   ....[2]....
        /*00b8*/ 	.word	0x00000620


	//   ....[3]....
        /*00bc*/ 	.word	0x000007c0


	//   ....[4]....
        /*00c0*/ 	.word	0x000008c0


	//   ....[5]....
        /*00c4*/ 	.word	0x00000a30


	//   ....[6]....
        /*00c8*/ 	.word	0x00000b90


	//   ....[7]....
        /*00cc*/ 	.word	0x00001c70


	//   ....[8]....
        /*00d0*/ 	.word	0x000029c0


	//   ....[9]....
        /*00d4*/ 	.word	0x00002bd0


	//   ....[10]....
        /*00d8*/ 	.word	0x00002c00


	//   ....[11]....
        /*00dc*/ 	.word	0x00003430


	//   ....[12]....
        /*00e0*/ 	.word	0x00003660


	//----- nvinfo : EIATTR_VRC_CTA_INIT_COUNT
	.align		4
.L_44:
        /*00e4*/ 	.byte	0x02, 0x4a
        /*00e6*/ 	.byte	0x80
	.zero		1


	//----- nvinfo : EIATTR_SYSCALL_OFFSETS
	.align		4
        /*00e8*/ 	.byte	0x04, 0x46
        /*00ea*/ 	.short	(.L_46 - .L_45)


	//   ....[0]....
.L_45:
        /*00ec*/ 	.word	0x00005010


	//   ....[1]....
        /*00f0*/ 	.word	0x00005150


	//   ....[2]....
        /*00f4*/ 	.word	0x000059b0


	//   ....[3]....
        /*00f8*/ 	.word	0x00006fb0


	//   ....[4]....
        /*00fc*/ 	.word	0x00008550


	//   ....[5]....
        /*0100*/ 	.word	0x00009b20


	//----- nvinfo : EIATTR_MBARRIER_INSTR_OFFSETS
	.align		4
.L_46:
        /*0104*/ 	.byte	0x04, 0x39
        /*0106*/ 	.short	(.L_48 - .L_47)


	//   ....[0]....
.L_47:
        /*0108*/ 	.word	0x000005b0
        /*010c*/ 	.word	0x000000ff
        /*0110*/ 	.word	0x00000000
        /*0114*/ 	.short	0x0100
        /*0116*/ 	.byte	0x05
	.zero		1


	//   ....[1]....
        /*0118*/ 	.word	0x000005c0
        /*011c*/ 	.word	0x000000ff
        /*0120*/ 	.word	0x00000018
        /*0124*/ 	.short	0x0100
        /*0126*/ 	.byte	0x05
	.zero		1


	//   ....[2]....
        /*0128*/ 	.word	0x000005d0
        /*012c*/ 	.word	0x000000ff
        /*0130*/ 	.word	0x00000008
        /*0134*/ 	.short	0x0100
        /*0136*/ 	.byte	0x05
	.zero		1


	//   ....[3]....
        /*0138*/ 	.word	0x000005e0
        /*013c*/ 	.word	0x000000ff
        /*0140*/ 	.word	0x00000020
        /*0144*/ 	.short	0x0100
        /*0146*/ 	.byte	0x05
	.zero		1


	//   ....[4]....
        /*0148*/ 	.word	0x000005f0
        /*014c*/ 	.word	0x000000ff
        /*0150*/ 	.word	0x00000010
        /*0154*/ 	.short	0x0100
        /*0156*/ 	.byte	0x05
	.zero		1


	//   ....[5]....
        /*0158*/ 	.word	0x00000600
        /*015c*/ 	.word	0x000000ff
        /*0160*/ 	.word	0x00000028
        /*0164*/ 	.short	0x0100
        /*0166*/ 	.byte	0x05
	.zero		1


	//   ....[6]....
        /*0168*/ 	.word	0x00000730
        /*016c*/ 	.word	0x000000ff
        /*0170*/ 	.word	0x00000030
        /*0174*/ 	.short	0x0100
        /*0176*/ 	.byte	0x07
	.zero		1


	//   ....[7]....
        /*0178*/ 	.word	0x00000740
        /*017c*/ 	.word	0x000000ff
        /*0180*/ 	.word	0x00000050
        /*0184*/ 	.short	0x0100
        /*0186*/ 	.byte	0x07
	.zero		1


	//   ....[8]....
        /*0188*/ 	.word	0x00000750
        /*018c*/ 	.word	0x000000ff
        /*0190*/ 	.word	0x00000038
        /*0194*/ 	.short	0x0100
        /*0196*/ 	.byte	0x07
	.zero		1


	//   ....[9]....
        /*0198*/ 	.word	0x00000760
        /*019c*/ 	.word	0x000000ff
        /*01a0*/ 	.word	0x00000058
        /*01a4*/ 	.short	0x0100
        /*01a6*/ 	.byte	0x07
	.zero		1


	//   ....[10]....
        /*01a8*/ 	.word	0x00000770
        /*01ac*/ 	.word	0x000000ff
        /*01b0*/ 	.word	0x00000040
        /*01b4*/ 	.short	0x0100
        /*01b6*/ 	.byte	0x07
	.zero		1


	//   ....[11]....
        /*01b8*/ 	.word	0x00000780
        /*01bc*/ 	.word	0x000000ff
        /*01c0*/ 	.word	0x00000060
        /*01c4*/ 	.short	0x0100
        /*01c6*/ 	.byte	0x07
	.zero		1


	//   ....[12]....
        /*01c8*/ 	.word	0x00000790
        /*01cc*/ 	.word	0x000000ff
        /*01d0*/ 	.word	0x00000048
        /*01d4*/ 	.short	0x0100
        /*01d6*/ 	.byte	0x07
	.zero		1


	//   ....[13]....
        /*01d8*/ 	.word	0x000007a0
        /*01dc*/ 	.word	0x000000ff
        /*01e0*/ 	.word	0x00000068
        /*01e4*/ 	.short	0x0100
        /*01e6*/ 	.byte	0x07
	.zero		1


	//   ....[14]....
        /*01e8*/ 	.word	0x00000890
        /*01ec*/ 	.word	0x000000ff
        /*01f0*/ 	.word	0x00000070
        /*01f4*/ 	.short	0x0100
        /*01f6*/ 	.byte	0x05
	.zero		1


	//   ....[15]....
        /*01f8*/ 	.word	0x000008a0
        /*01fc*/ 	.word	0x000000ff
        /*0200*/ 	.word	0x00000078
        /*0204*/ 	.short	0x0100
        /*0206*/ 	.byte	0x05
	.zero		1


	//   ....[16]....
        /*0208*/ 	.word	0x000009e0
        /*020c*/ 	.word	0x000000ff
        /*0210*/ 	.word	0x00000080
        /*0214*/ 	.short	0x0100
        /*0216*/ 	.byte	0x05
	.zero		1


	//   ....[17]....
        /*0218*/ 	.word	0x000009f0
        /*021c*/ 	.word	0x000000ff
        /*0220*/ 	.word	0x00000090
        /*0224*/ 	.short	0x0100
        /*0226*/ 	.byte	0x05
	.zero		1


	//   ....[18]....
        /*0228*/ 	.word	0x00000a00
        /*022c*/ 	.word	0x000000ff
        /*0230*/ 	.word	0x00000088
        /*0234*/ 	.short	0x0100
        /*0236*/ 	.byte	0x05
	.zero		1


	//   ....[19]....
        /*0238*/ 	.word	0x00000a10
        /*023c*/ 	.word	0x000000ff
        /*0240*/ 	.word	0x00000098
        /*0244*/ 	.short	0x0100
        /*0246*/ 	.byte	0x05
	.zero		1


	//   ....[20]....
        /*0248*/ 	.word	0x00000b40
        /*024c*/ 	.word	0x000000ff
        /*0250*/ 	.word	0x000000a0
        /*0254*/ 	.short	0x0100
        /*0256*/ 	.byte	0x07
	.zero		1


	//   ....[21]....
        /*0258*/ 	.word	0x00000b50
        /*025c*/ 	.word	0x000000ff
        /*0260*/ 	.word	0x000000b0
        /*0264*/ 	.short	0x0100
        /*0266*/ 	.byte	0x07
	.zero		1


	//   ....[22]....
        /*0268*/ 	.word	0x00000b60
        /*026c*/ 	.word	0x000000ff
        /*0270*/ 	.word	0x000000a8
        /*0274*/ 	.short	0x0100
        /*0276*/ 	.byte	0x07
	.zero		1


	//   ....[23]....
        /*0278*/ 	.word	0x00000b70
        /*027c*/ 	.word	0x000000ff
        /*0280*/ 	.word	0x000000b8
        /*0284*/ 	.short	0x0100
        /*0286*/ 	.byte	0x07
	.zero		1


	//   ....[24]....
        /*0288*/ 	.word	0x00000c60
        /*028c*/ 	.word	0x000000ff
        /*0290*/ 	.word	0x000000c0
        /*0294*/ 	.short	0x0100
        /*0296*/ 	.byte	0x05
	.zero		1


	//   ....[25]....
        /*0298*/ 	.word	0x00000c70
        /*029c*/ 	.word	0x000000ff
        /*02a0*/ 	.word	0x000000d0
        /*02a4*/ 	.short	0x0100
        /*02a6*/ 	.byte	0x05
	.zero		1


	//   ....[26]....
        /*02a8*/ 	.word	0x00000c80
        /*02ac*/ 	.word	0x000000ff
        /*02b0*/ 	.word	0x000000c8
        /*02b4*/ 	.short	0x0100
        /*02b6*/ 	.byte	0x05
	.zero		1


	//   ....[27]....
        /*02b8*/ 	.word	0x00000c90
        /*02bc*/ 	.word	0x000000ff
        /*02c0*/ 	.word	0x000000d8
        /*02c4*/ 	.short	0x0100
        /*02c6*/ 	.byte	0x05
	.zero		1


	//   ....[28]....
        /*02c8*/ 	.word	0x00001570
        /*02cc*/ 	.word	0x00000003
        /*02d0*/ 	.word	0x000000d0
        /*02d4*/ 	.short	0x010a
        /*02d6*/ 	.byte	0xff
	.zero		1


	//   ....[29]....
        /*02d8*/ 	.word	0x000015a0
        /*02dc*/ 	.word	0x00000003
        /*02e0*/ 	.word	0x000000c0
        /*02e4*/ 	.short	0x0101
        /*02e6*/ 	.byte	0xff
	.zero		1


	//   ....[30]....
        /*02e8*/ 	.word	0x00001670
        /*02ec*/ 	.word	0x000000ff
        /*02f0*/ 	.word	0x00000018
        /*02f4*/ 	.short	0x010a
        /*02f6*/ 	.byte	0x08
	.zero		1


	//   ....[31]....
        /*02f8*/ 	.word	0x00001710
        /*02fc*/ 	.word	0x000000ff
        /*0300*/ 	.word	0x00000018
        /*0304*/ 	.short	0x010a
        /*0306*/ 	.byte	0x21
	.zero		1


	//   ....[32]....
        /*0308*/ 	.word	0x00001860
        /*030c*/ 	.word	0x000000ff
        /*0310*/ 	.word	0x00000018
        /*0314*/ 	.short	0x010a
        /*0316*/ 	.byte	0x08
	.zero		1


	//   ....[33]....
        /*0318*/ 	.word	0x00001970
        /*031c*/ 	.word	0x000000ff
        /*0320*/ 	.word	0x00000078
        /*0324*/ 	.short	0x0101
        /*0326*/ 	.byte	0x04
	.zero		1


	//   ....[34]....
        /*0328*/ 	.word	0x00001990
        /*032c*/ 	.word	0x000000ff
        /*0330*/ 	.word	0x00000018
        /*0334*/ 	.short	0x010a
        /*0336*/ 	.byte	0x08
	.zero		1


	//   ....[35]....
        /*0338*/ 	.word	0x00001a10
        /*033c*/ 	.word	0x000000ff
        /*0340*/ 	.word	0x00000018
        /*0344*/ 	.short	0x010a
        /*0346*/ 	.byte	0x11
	.zero		1


	//   ....[36]....
        /*0348*/ 	.word	0x00001b60
        /*034c*/ 	.word	0x000000ff
        /*0350*/ 	.word	0x00000018
        /*0354*/ 	.short	0x010a
        /*0356*/ 	.byte	0x08
	.zero		1


	//   ....[37]....
        /*0358*/ 	.word	0x00001ca0
        /*035c*/ 	.word	0x00000002
        /*0360*/ 	.word	0x00000080
        /*0364*/ 	.short	0x010a
        /*0366*/ 	.byte	0xff
	.zero		1


	//   ....[38]....
        /*0368*/ 	.word	0x00001d60
        /*036c*/ 	.word	0x00000002
        /*0370*/ 	.word	0x00000000
        /*0374*/ 	.short	0x0101
        /*0376*/ 	.byte	0xff
	.zero		1


	//   ....[39]....
        /*0378*/ 	.word	0x000022c0
        /*037c*/ 	.word	0x000000ff
        /*0380*/ 	.word	0x00000000
        /*0384*/ 	.short	0x010a
        /*0386*/ 	.byte	0x05
	.zero		1


	//   ....[40]....
        /*0388*/ 	.word	0x00002350
        /*038c*/ 	.word	0x000000ff
        /*0390*/ 	.word	0x00000000
        /*0394*/ 	.short	0x010a
        /*0396*/ 	.byte	0x05
	.zero		1


	//   ....[41]....
        /*0398*/ 	.word	0x000023f0
        /*039c*/ 	.word	0x00000000
        /*03a0*/ 	.word	0x00000000
        /*03a4*/ 	.short	0x010a
        /*03a6*/ 	.byte	0xff
	.zero		1


	//   ....[42]....
        /*03a8*/ 	.word	0x00002510
        /*03ac*/ 	.word	0x00000000
        /*03b0*/ 	.word	0x000000c0
        /*03b4*/ 	.short	0x010a
        /*03b6*/ 	.byte	0xff
	.zero		1


	//   ....[43]....
        /*03b8*/ 	.word	0x00002570
        /*03bc*/ 	.word	0x00000004
        /*03c0*/ 	.word	0x00000000
        /*03c4*/ 	.short	0x0101
        /*03c6*/ 	.byte	0xff
	.zero		1


	//   ....[44]....
        /*03c8*/ 	.word	0x00002590
        /*03cc*/ 	.word	0x000000ff
        /*03d0*/ 	.word	0x00000090
        /*03d4*/ 	.short	0x010a
        /*03d6*/ 	.byte	0x05
	.zero		1


	//   ....[45]....
        /*03d8*/ 	.word	0x000026b0
        /*03dc*/ 	.word	0x00000000
        /*03e0*/ 	.word	0x00000080
        /*03e4*/ 	.short	0x010a
        /*03e6*/ 	.byte	0xff
	.zero		1


	//   ....[46]....
        /*03e8*/ 	.word	0x000027c0
        /*03ec*/ 	.word	0x00000000
        /*03f0*/ 	.word	0x00000000
        /*03f4*/ 	.short	0x0101
        /*03f6*/ 	.byte	0xff
	.zero		1


	//   ....[47]....
        /*03f8*/ 	.word	0x00002850
        /*03fc*/ 	.word	0x000000ff
        /*0400*/ 	.word	0x00000090
        /*0404*/ 	.short	0x0106
        /*0406*/ 	.byte	0x05
	.zero		1


	//   ....[48]....
        /*0408*/ 	.word	0x00002870
        /*040c*/ 	.word	0x000000ff
        /*0410*/ 	.word	0x00000090
        /*0414*/ 	.short	0x010a
        /*0416*/ 	.byte	0x05
	.zero		1


	//   ....[49]....
        /*0418*/ 	.word	0x00002900
        /*041c*/ 	.word	0x000000ff
        /*0420*/ 	.word	0x00000090
        /*0424*/ 	.short	0x0106
        /*0426*/ 	.byte	0x04
	.zero		1


	//   ....[50]....
        /*0428*/ 	.word	0x00002940
        /*042c*/ 	.word	0x00000000
        /*0430*/ 	.word	0x00000090
        /*0434*/ 	.short	0x010a
        /*0436*/ 	.byte	0xff
	.zero		1


	//   ....[51]....
        /*0438*/ 	.word	0x00002e40
        /*043c*/ 	.word	0x00000000
        /*0440*/ 	.word	0x00000080
        /*0444*/ 	.short	0x010a
        /*0446*/ 	.byte	0xff
	.zero		1


	//   ....[52]....
        /*0448*/ 	.word	0x00002f50
        /*044c*/ 	.word	0x00000003
        /*0450*/ 	.word	0x00000000
        /*0454*/ 	.short	0x0101
        /*0456*/ 	.byte	0xff
	.zero		1


	//   ....[53]....
        /*0458*/ 	.word	0x00002f60
        /*045c*/ 	.word	0x000000ff
        /*0460*/ 	.word	0x00000000
        /*0464*/ 	.short	0x010a
        /*0466*/ 	.byte	0x04
	.zero		1


	//   ....[54]....
        /*0468*/ 	.word	0x00002f80
        /*046c*/ 	.word	0x000000ff
        /*0470*/ 	.word	0x000000b0
        /*0474*/ 	.short	0x010a
        /*0476*/ 	.byte	0x08
	.zero		1


	//   ....[55]....
        /*0478*/ 	.word	0x00003050
        /*047c*/ 	.word	0x000000ff
        /*0480*/ 	.word	0x00000000
        /*0484*/ 	.short	0x010a
        /*0486*/ 	.byte	0x07
	.zero		1


	//   ....[56]....
        /*0488*/ 	.word	0x00003190
        /*048c*/ 	.word	0x000000ff
        /*0490*/ 	.word	0x00000000
        /*0494*/ 	.short	0x010a
        /*0496*/ 	.byte	0x04
	.zero		1


	//   ....[57]....
        /*0498*/ 	.word	0x00003380
        /*049c*/ 	.word	0x000000ff
        /*04a0*/ 	.word	0x00000000
        /*04a4*/ 	.short	0x010a
        /*04a6*/ 	.byte	0x05
	.zero		1


	//   ....[58]....
        /*04a8*/ 	.word	0x00003410
        /*04ac*/ 	.word	0x000000ff
        /*04b0*/ 	.word	0x00000000
        /*04b4*/ 	.short	0x010a
        /*04b6*/ 	.byte	0x07
	.zero		1


	//   ....[59]....
        /*04b8*/ 	.word	0x00003890
        /*04bc*/ 	.word	0x00000000
        /*04c0*/ 	.word	0x00000080
        /*04c4*/ 	.short	0x010a
        /*04c6*/ 	.byte	0xff
	.zero		1


	//   ....[60]....
        /*04c8*/ 	.word	0x00003950
        /*04cc*/ 	.word	0x00000000
        /*04d0*/ 	.word	0x00000000
        /*04d4*/ 	.short	0x0101
        /*04d6*/ 	.byte	0xff
	.zero		1


	//   ....[61]....
        /*04d8*/ 	.word	0x00003c70
        /*04dc*/ 	.word	0x000000ff
        /*04e0*/ 	.word	0x00000078
        /*04e4*/ 	.short	0x010a
        /*04e6*/ 	.byte	0x07
	.zero		1


	//   ....[62]....
        /*04e8*/ 	.word	0x00003e60
        /*04ec*/ 	.word	0x000000ff
        /*04f0*/ 	.word	0x00000050
        /*04f4*/ 	.short	0x010a
        /*04f6*/ 	.byte	0x07
	.zero		1


	//   ....[63]....
        /*04f8*/ 	.word	0x00003fd0
        /*04fc*/ 	.word	0x000000ff
        /*0500*/ 	.word	0x00000030
        /*0504*/ 	.short	0x010b
        /*0506*/ 	.byte	0x07
	.zero		1


	//   ....[64]....
        /*0508*/ 	.word	0x00003fe0
        /*050c*/ 	.word	0x000000ff
        /*0510*/ 	.word	0x00000000
        /*0514*/ 	.short	0x0101
        /*0516*/ 	.byte	0x08
	.zero		1


	//   ....[65]....
        /*0518*/ 	.word	0x00004000
        /*051c*/ 	.word	0x000000ff
        /*0520*/ 	.word	0x00000058
        /*0524*/ 	.short	0x010a
        /*0526*/ 	.byte	0x07
	.zero		1


	//   ....[66]....
        /*0528*/ 	.word	0x00004160
        /*052c*/ 	.word	0x000000ff
        /*0530*/ 	.word	0x00000038
        /*0534*/ 	.short	0x010b
        /*0536*/ 	.byte	0x07
	.zero		1


	//   ....[67]....
        /*0538*/ 	.word	0x00004170
        /*053c*/ 	.word	0x000000ff
        /*0540*/ 	.word	0x00000000
        /*0544*/ 	.short	0x0101
        /*0546*/ 	.byte	0x08
	.zero		1


	//   ....[68]....
        /*0548*/ 	.word	0x00004180
        /*054c*/ 	.word	0x000000ff
        /*0550*/ 	.word	0x00000060
        /*0554*/ 	.short	0x010a
        /*0556*/ 	.byte	0x07
	.zero		1


	//   ....[69]....
        /*0558*/ 	.word	0x00004320
        /*055c*/ 	.word	0x000000ff
        /*0560*/ 	.word	0x00000040
        /*0564*/ 	.short	0x010b
        /*0566*/ 	.byte	0x07
	.zero		1


	//   ....[70]....
        /*0568*/ 	.word	0x00004390
        /*056c*/ 	.word	0x000000ff
        /*0570*/ 	.word	0x00000000
        /*0574*/ 	.short	0x0101
        /*0576*/ 	.byte	0x08
	.zero		1


	//   ....[71]....
        /*0578*/ 	.word	0x000043c0
        /*057c*/ 	.word	0x000000ff
        /*0580*/ 	.word	0x00000068
        /*0584*/ 	.short	0x010a
        /*0586*/ 	.byte	0x07
	.zero		1


	//   ....[72]....
        /*0588*/ 	.word	0x000045d0
        /*058c*/ 	.word	0x000000ff
        /*0590*/ 	.word	0x00000048
        /*0594*/ 	.short	0x010b
        /*0596*/ 	.byte	0x07
	.zero		1


	//   ....[73]....
        /*0598*/ 	.word	0x000045f0
        /*059c*/ 	.word	0x000000ff
        /*05a0*/ 	.word	0x00000000
        /*05a4*/ 	.short	0x0101
        /*05a6*/ 	.byte	0x0d
	.zero		1


	//   ....[74]....
        /*05a8*/ 	.word	0x00004620
        /*05ac*/ 	.word	0x000000ff
        /*05b0*/ 	.word	0x00000050
        /*05b4*/ 	.short	0x010a
        /*05b6*/ 	.byte	0x07
	.zero		1


	//   ....[75]....
        /*05b8*/ 	.word	0x00004640
        /*05bc*/ 	.word	0x000000ff
        /*05c0*/ 	.word	0x00000058
        /*05c4*/ 	.short	0x010a
        /*05c6*/ 	.byte	0x07
	.zero		1


	//   ....[76]....
        /*05c8*/ 	.word	0x00004660
        /*05cc*/ 	.word	0x000000ff
        /*05d0*/ 	.word	0x00000060
        /*05d4*/ 	.short	0x010a
        /*05d6*/ 	.byte	0x07
	.zero		1


	//   ....[77]....
        /*05d8*/ 	.word	0x000046a0
        /*05dc*/ 	.word	0x00000000
        /*05e0*/ 	.word	0x00000068
        /*05e4*/ 	.short	0x010a
        /*05e6*/ 	.byte	0xff
	.zero		1


	//   ....[78]....
        /*05e8*/ 	.word	0x000049e0
        /*05ec*/ 	.word	0x00000000
        /*05f0*/ 	.word	0x00000080
        /*05f4*/ 	.short	0x010a
        /*05f6*/ 	.byte	0xff
	.zero		1


	//   ....[79]....
        /*05f8*/ 	.word	0x00004af0
        /*05fc*/ 	.word	0x00000000
        /*0600*/ 	.word	0x00000000
        /*0604*/ 	.short	0x0101
        /*0606*/ 	.byte	0xff
	.zero		1


	//   ....[80]....
        /*0608*/ 	.word	0x00005550
        /*060c*/ 	.word	0x00000003
        /*0610*/ 	.word	0x00000030
        /*0614*/ 	.short	0x010a
        /*0616*/ 	.byte	0xff
	.zero		1


	//   ....[81]....
        /*0618*/ 	.word	0x00005590
        /*061c*/ 	.word	0x0000006c
        /*0620*/ 	.word	0x000000a0
        /*0624*/ 	.short	0x010a
        /*0626*/ 	.byte	0xff
	.zero		1


	//   ....[82]....
        /*0628*/ 	.word	0x000056d0
        /*062c*/ 	.word	0x00000003
        /*0630*/ 	.word	0x00000030
        /*0634*/ 	.short	0x010a
        /*0636*/ 	.byte	0xff
	.zero		1


	//   ....[83]....
        /*0638*/ 	.word	0x00005810
        /*063c*/ 	.word	0x00000000
        /*0640*/ 	.word	0x00000000
        /*0644*/ 	.short	0x0101
        /*0646*/ 	.byte	0xff
	.zero		1


	//   ....[84]....
        /*0648*/ 	.word	0x00005890
        /*064c*/ 	.word	0x0000006c
        /*0650*/ 	.word	0x000000a0
        /*0654*/ 	.short	0x010a
        /*0656*/ 	.byte	0xff
	.zero		1


	//   ....[85]....
        /*0658*/ 	.word	0x00006c20
        /*065c*/ 	.word	0x00000076
        /*0660*/ 	.word	0x00000030
        /*0664*/ 	.short	0x010a
        /*0666*/ 	.byte	0xff
	.zero		1


	//   ....[86]....
        /*0668*/ 	.word	0x00006cf0
        /*066c*/ 	.word	0x00000076
        /*0670*/ 	.word	0x00000030
        /*0674*/ 	.short	0x010a
        /*0676*/ 	.byte	0xff
	.zero		1


	//   ....[87]....
        /*0678*/ 	.word	0x00006e50
        /*067c*/ 	.word	0x00000003
        /*0680*/ 	.word	0x00000000
        /*0684*/ 	.short	0x0101
        /*0686*/ 	.byte	0xff
	.zero		1


	//   ....[88]....
        /*0688*/ 	.word	0x000081c0
        /*068c*/ 	.word	0x00000000
        /*0690*/ 	.word	0x00000030
        /*0694*/ 	.short	0x010a
        /*0696*/ 	.byte	0xff
	.zero		1


	//   ....[89]....
        /*0698*/ 	.word	0x00008290
        /*069c*/ 	.word	0x00000000
        /*06a0*/ 	.word	0x00000030
        /*06a4*/ 	.short	0x010a
        /*06a6*/ 	.byte	0xff
	.zero		1


	//   ....[90]....
        /*06a8*/ 	.word	0x000083d0
        /*06ac*/ 	.word	0x00000000
        /*06b0*/ 	.word	0x00000000
        /*06b4*/ 	.short	0x0101
        /*06b6*/ 	.byte	0xff
	.zero		1


	//   ....[91]....
        /*06b8*/ 	.word	0x00009790
        /*06bc*/ 	.word	0x00000000
        /*06c0*/ 	.word	0x00000030
        /*06c4*/ 	.short	0x010a
        /*06c6*/ 	.byte	0xff
	.zero		1


	//   ....[92]....
        /*06c8*/ 	.word	0x00009860
        /*06cc*/ 	.word	0x00000000
        /*06d0*/ 	.word	0x00000030
        /*06d4*/ 	.short	0x010a
        /*06d6*/ 	.byte	0xff
	.zero		1


	//   ....[93]....
        /*06d8*/ 	.word	0x000099a0
        /*06dc*/ 	.word	0x00000000
        /*06e0*/ 	.word	0x00000000
        /*06e4*/ 	.short	0x0101
        /*06e6*/ 	.byte	0xff
	.zero		1


	//   ....[94]....
        /*06e8*/ 	.word	0x00009de0
        /*06ec*/ 	.word	0x000000ff
        /*06f0*/ 	.word	0x00000000
        /*06f4*/ 	.short	0x0101
        /*06f6*/ 	.byte	0x05
	.zero		1


	//   ....[95]....
        /*06f8*/ 	.word	0x0000af20
        /*06fc*/ 	.word	0x00000003
        /*0700*/ 	.word	0x000000d0
        /*0704*/ 	.short	0x010a
        /*0706*/ 	.byte	0xff
	.zero		1


	//   ....[96]....
        /*0708*/ 	.word	0x0000af80
        /*070c*/ 	.word	0x00000002
        /*0710*/ 	.word	0x00000018
        /*0714*/ 	.short	0x010a
        /*0716*/ 	.byte	0xff
	.zero		1


	//   ....[97]....
        /*0718*/ 	.word	0x0000afe0
        /*071c*/ 	.word	0x00000002
        /*0720*/ 	.word	0x00000018
        /*0724*/ 	.short	0x010a
        /*0726*/ 	.byte	0xff
	.zero		1


	//   ....[98]....
        /*0728*/ 	.word	0x0000b030
        /*072c*/ 	.word	0x00000002
        /*0730*/ 	.word	0x00000080
        /*0734*/ 	.short	0x010a
        /*0736*/ 	.byte	0xff
	.zero		1


	//   ....[99]....
        /*0738*/ 	.word	0x0000b090
        /*073c*/ 	.word	0x00000000
        /*0740*/ 	.word	0x00000000
        /*0744*/ 	.short	0x010a
        /*0746*/ 	.byte	0xff
	.zero		1


	//   ....[100]....
        /*0748*/ 	.word	0x0000b0f0
        /*074c*/ 	.word	0x00000000
        /*0750*/ 	.word	0x00000000
        /*0754*/ 	.short	0x010a
        /*0756*/ 	.byte	0xff
	.zero		1


	//   ....[101]....
        /*0758*/ 	.word	0x0000b140
        /*075c*/ 	.word	0x00000000
        /*0760*/ 	.word	0x000000c0
        /*0764*/ 	.short	0x010a
        /*0766*/ 	.byte	0xff
	.zero		1


	//   ....[102]....
        /*0768*/ 	.word	0x0000b1a0
        /*076c*/ 	.word	0x00000000
        /*0770*/ 	.word	0x00000090
        /*0774*/ 	.short	0x010a
        /*0776*/ 	.byte	0xff
	.zero		1


	//   ....[103]....
        /*0778*/ 	.word	0x0000b1f0
        /*077c*/ 	.word	0x00000000
        /*0780*/ 	.word	0x00000080
        /*0784*/ 	.short	0x010a
        /*0786*/ 	.byte	0xff
	.zero		1


	//   ....[104]....
        /*0788*/ 	.word	0x0000b250
        /*078c*/ 	.word	0x00000000
        /*0790*/ 	.word	0x00000090
        /*0794*/ 	.short	0x010a
        /*0796*/ 	.byte	0xff
	.zero		1


	//   ....[105]....
        /*0798*/ 	.word	0x0000b2a0
        /*079c*/ 	.word	0x00000000
        /*07a0*/ 	.word	0x00000080
        /*07a4*/ 	.short	0x010a
        /*07a6*/ 	.byte	0xff
	.zero		1


	//   ....[106]....
        /*07a8*/ 	.word	0x0000b300
        /*07ac*/ 	.word	0x00000003
        /*07b0*/ 	.word	0x000000b0
        /*07b4*/ 	.short	0x010a
        /*07b6*/ 	.byte	0xff
	.zero		1


	//   ....[107]....
        /*07b8*/ 	.word	0x0000b360
        /*07bc*/ 	.word	0x00000000
        /*07c0*/ 	.word	0x00000000
        /*07c4*/ 	.short	0x010a
        /*07c6*/ 	.byte	0xff
	.zero		1


	//   ....[108]....
        /*07c8*/ 	.word	0x0000b3c0
        /*07cc*/ 	.word	0x00000000
        /*07d0*/ 	.word	0x00000000
        /*07d4*/ 	.short	0x010a
        /*07d6*/ 	.byte	0xff
	.zero		1


	//   ....[109]....
        /*07d8*/ 	.word	0x0000b420
        /*07dc*/ 	.word	0x00000000
        /*07e0*/ 	.word	0x00000000
        /*07e4*/ 	.short	0x010a
        /*07e6*/ 	.byte	0xff
	.zero		1


	//   ....[110]....
        /*07e8*/ 	.word	0x0000b470
        /*07ec*/ 	.word	0x00000000
        /*07f0*/ 	.word	0x00000080
        /*07f4*/ 	.short	0x010a
        /*07f6*/ 	.byte	0xff
	.zero		1


	//   ....[111]....
        /*07f8*/ 	.word	0x0000b4d0
        /*07fc*/ 	.word	0x00000000
        /*0800*/ 	.word	0x00000078
        /*0804*/ 	.short	0x010a
        /*0806*/ 	.byte	0xff
	.zero		1


	//   ....[112]....
        /*0808*/ 	.word	0x0000b530
        /*080c*/ 	.word	0x00000003
        /*0810*/ 	.word	0x00000050
        /*0814*/ 	.short	0x010a
        /*0816*/ 	.byte	0xff
	.zero		1


	//   ....[113]....
        /*0818*/ 	.word	0x0000b590
        /*081c*/ 	.word	0x00000003
        /*0820*/ 	.word	0x00000058
        /*0824*/ 	.short	0x010a
        /*0826*/ 	.byte	0xff
	.zero		1


	//   ....[114]....
        /*0828*/ 	.word	0x0000b5f0
        /*082c*/ 	.word	0x00000003
        /*0830*/ 	.word	0x00000060
        /*0834*/ 	.short	0x010a
        /*0836*/ 	.byte	0xff
	.zero		1


	//   ....[115]....
        /*0838*/ 	.word	0x0000b650
        /*083c*/ 	.word	0x00000003
        /*0840*/ 	.word	0x00000068
        /*0844*/ 	.short	0x010a
        /*0846*/ 	.byte	0xff
	.zero		1


	//   ....[116]....
        /*0848*/ 	.word	0x0000b6b0
        /*084c*/ 	.word	0x00000000
        /*0850*/ 	.word	0x00000050
        /*0854*/ 	.short	0x010a
        /*0856*/ 	.byte	0xff
	.zero		1


	//   ....[117]....
        /*0858*/ 	.word	0x0000b710
        /*085c*/ 	.word	0x00000000
        /*0860*/ 	.word	0x00000058
        /*0864*/ 	.short	0x010a
        /*0866*/ 	.byte	0xff
	.zero		1


	//   ....[118]....
        /*0868*/ 	.word	0x0000b770
        /*086c*/ 	.word	0x00000000
        /*0870*/ 	.word	0x00000060
        /*0874*/ 	.short	0x010a
        /*0876*/ 	.byte	0xff
	.zero		1


	//   ....[119]....
        /*0878*/ 	.word	0x0000b7c0
        /*087c*/ 	.word	0x00000000
        /*0880*/ 	.word	0x00000080
        /*0884*/ 	.short	0x010a
        /*0886*/ 	.byte	0xff
	.zero		1


	//   ....[120]....
        /*0888*/ 	.word	0x0000b810
        /*088c*/ 	.word	0x00000003
        /*0890*/ 	.word	0x00000030
        /*0894*/ 	.short	0x010a
        /*0896*/ 	.byte	0xff
	.zero		1


	//   ....[121]....
        /*0898*/ 	.word	0x0000b860
        /*089c*/ 	.word	0x0000006c
        /*08a0*/ 	.word	0x000000a0
        /*08a4*/ 	.short	0x010a
        /*08a6*/ 	.byte	0xff
	.zero		1


	//   ....[122]....
        /*08a8*/ 	.word	0x0000b8b0
        /*08ac*/ 	.word	0x00000076
        /*08b0*/ 	.word	0x00000030
        /*08b4*/ 	.short	0x010a
        /*08b6*/ 	.byte	0xff
	.zero		1


	//   ....[123]....
        /*08b8*/ 	.word	0x0000b900
        /*08bc*/ 	.word	0x00000000
        /*08c0*/ 	.word	0x00000030
        /*08c4*/ 	.short	0x010a
        /*08c6*/ 	.byte	0xff
	.zero		1


	//   ....[124]....
        /*08c8*/ 	.word	0x0000b950
        /*08cc*/ 	.word	0x00000000
        /*08d0*/ 	.word	0x00000030
        /*08d4*/ 	.short	0x010a
        /*08d6*/ 	.byte	0xff
	.zero		1


	//----- nvinfo : EIATTR_NUM_MBARRIERS
	.align		4
.L_48:
        /*08d8*/ 	.byte	0x03, 0x38
        /*08da*/ 	.short	0x001c


	//----- nvinfo : EIATTR_EXIT_INSTR_OFFSETS
	.align		4
        /*08dc*/ 	.byte	0x04, 0x1c
        /*08de*/ 	.short	(.L_50 - .L_49)


	//   ....[0]....
.L_49:
        /*08e0*/ 	.word	0x00002420


	//   ....[1]....
        /*08e4*/ 	.word	0x00002910


	//   ....[2]....
        /*08e8*/ 	.word	0x00002970


	//   ....[3]....
        /*08ec*/ 	.word	0x00003670


	//   ....[4]....
        /*08f0*/ 	.word	0x000046d0


	//   ....[5]....
        /*08f4*/ 	.word	0x00004710


	//   ....[6]....
        /*08f8*/ 	.word	0x0000af10


	//----- nvinfo : EIATTR_MAX_THREADS
	.align		4
.L_50:
        /*08fc*/ 	.byte	0x04, 0x05
        /*08fe*/ 	.short	(.L_52 - .L_51)
.L_51:
        /*0900*/ 	.word	0x00000100
        /*0904*/ 	.word	0x00000001
        /*0908*/ 	.word	0x00000001


	//----- nvinfo : EIATTR_CRS_STACK_SIZE
	.align		4
.L_52:
        /*090c*/ 	.byte	0x04, 0x1e
        /*090e*/ 	.short	(.L_54 - .L_53)
.L_53:
        /*0910*/ 	.word	0x00000000


	//----- nvinfo : EIATTR_CBANK_PARAM_SIZE
	.align		4
.L_54:
        /*0914*/ 	.byte	0x03, 0x19
        /*0916*/ 	.short	0x0800


	//----- nvinfo : EIATTR_PARAM_CBANK
	.align		4
        /*0918*/ 	.byte	0x04, 0x0a
        /*091a*/ 	.short	(.L_56 - .L_55)
	.align		4
.L_55:
        /*091c*/ 	.word	index@(.nv.constant0._ZN7cutlass13device_kernelINS_4gemm6kernel13GemmUniversalIN4cute5tupleIJiiiiEEENS1_10collective13CollectiveMmaINS1_35MainloopSm100TmaUmmaWarpSpecializedILi3ELi2ELi2ENS5_IJNS4_1CILi1EEESB_SB_EEEEENS5_IJNSA_ILi128EEENSA_ILi256EEENSA_ILi64EEEEEEaNS5_IJlSB_lEEEaSI_NS4_8TiledMMAINS4_8MMA_AtomIJNS4_15SM100_MMA_S8_SSIaaiLi128ELi256ELNS4_4UMMA5MajorE0ELSN_0ELNSM_8SaturateE0EEEEEENS4_6LayoutISC_NS5_IJNSA_ILi0EEESS_SS_EEEEENS5_IJNS4_10UnderscoreESV_SV_EEEEENS4_13SM90_TMA_LOADENS4_14ComposedLayoutINS4_7SwizzleILi2ELi4ELi3EEENS4_18smem_ptr_flag_bitsILi8EEENSR_INS5_IJNSA_ILi8EEESG_EEENS5_IJSG_SB_EEEEEEEvNS4_8identityESY_S18_vS19_EENS_8epilogue10collective18CollectiveEpilogueINS1B_23Sm100TmaWarpSpecializedILi4ELi2ELi64ELb0ELb0EEEJSH_NS5_IJNSR_ISE_SB_EENSR_ISG_SB_EEEEEaSI_aSI_NS1B_6fusion15FusionCallbacksIS1F_NS1J_17LinearCombinationIaiaiLNS_15FloatRoundStyleE2EEESH_S1I_JEEENS4_5SM1004TMEM4LOAD26SM100_TMEM_LOAD_32dp32b64xESY_S18_NS4_39AutoVectorizingCopyWithAssumedAlignmentILi128EEENS4_14SM90_TMA_STOREES18_S1U_S1U_EEEvvEEEEvNT_6ParamsE)
        /*0920*/ 	.short	0x0380
        /*0922*/ 	.short	0x0800


	//----- nvinfo : EIATTR_SW_WAR
	.align		4
.L_56:
        /*0924*/ 	.byte	0x04, 0x36
        /*0926*/ 	.short	(.L_58 - .L_57)
.L_57:
        /*0928*/ 	.word	0x00000008
.L_58:


//--------------------- .nv.callgraph             --------------------------
	.section	.nv.callgraph,"",@"SHT_CUDA_CALLGRAPH"
	.align	4
	.sectionentsize	8
	.align		4
        /*0000*/ 	.word	0x00000000
	.align		4
        /*0004*/ 	.word	0xffffffff
	.align		4
        /*0008*/ 	.word	index@(_ZN7cutlass13device_kernelINS_4gemm6kernel13GemmUniversalIN4cute5tupleIJiiiiEEENS1_10collective13CollectiveMmaINS1_35MainloopSm100TmaUmmaWarpSpecializedILi3ELi2ELi2ENS5_IJNS4_1CILi1EEESB_SB_EEEEENS5_IJNSA_ILi128EEENSA_ILi256EEENSA_ILi64EEEEEEaNS5_IJlSB_lEEEaSI_NS4_8TiledMMAINS4_8MMA_AtomIJNS4_15SM100_MMA_S8_SSIaaiLi128ELi256ELNS4_4UMMA5MajorE0ELSN_0ELNSM_8SaturateE0EEEEEENS4_6LayoutISC_NS5_IJNSA_ILi0EEESS_SS_EEEEENS5_IJNS4_10UnderscoreESV_SV_EEEEENS4_13SM90_TMA_LOADENS4_14ComposedLayoutINS4_7SwizzleILi2ELi4ELi3EEENS4_18smem_ptr_flag_bitsILi8EEENSR_INS5_IJNSA_ILi8EEESG_EEENS5_IJSG_SB_EEEEEEEvNS4_8identityESY_S18_vS19_EENS_8epilogue10collective18CollectiveEpilogueINS1B_23Sm100TmaWarpSpecializedILi4ELi2ELi64ELb0ELb0EEEJSH_NS5_IJNSR_ISE_SB_EENSR_ISG_SB_EEEEEaSI_aSI_NS1B_6fusion15FusionCallbacksIS1F_NS1J_17LinearCombinationIaiaiLNS_15FloatRoundStyleE2EEESH_S1I_JEEENS4_5SM1004TMEM4LOAD26SM100_TMEM_LOAD_32dp32b64xESY_S18_NS4_39AutoVectorizingCopyWithAssumedAlignmentILi128EEENS4_14SM90_TMA_STOREES18_S1U_S1U_EEEvvEEEEvNT_6ParamsE)
	.align		4
        /*000c*/ 	.word	index@(__assertfail)
	.align		4
        /*0010*/ 	.word	0x00000000
	.align		4
        /*0014*/ 	.word	0xfffffffe
	.align		4
        /*0018*/ 	.word	0x00000000
	.align		4
        /*001c*/ 	.word	0xfffffffd
	.align		4
        /*0020*/ 	.word	0x00000000
	.align		4
        /*0024*/ 	.word	0xfffffffc


//--------------------- .nv.constant4             --------------------------
	.section	.nv.constant4,"a",@progbits
	.align	8
	.align		8
.nv.constant4:
        /*0000*/ 	.dword	__assertfail
	.align		8
        /*0008*/ 	.dword	__unnamed_1
	.align		8
        /*0010*/ 	.dword	__unnamed_2
	.align		8
        /*0018*/ 	.dword	__unnamed_3
	.align		8
        /*0020*/ 	.dword	_ZN40_INTERNAL_b8e9d8da_4_k_cu_a768812f_229814cuda3std3__45__cpo5beginE
	.align		8
        /*0028*/ 	.dword	_ZN40_INTERNAL_b8e9d8da_4_k_cu_a768812f_229814cuda3std3__45__cpo3endE
	.align		8
        /*0030*/ 	.dword	_ZN40_INTERNAL_b8e9d8da_4_k_cu_a768812f_229814cuda3std3__45__cpo6cbeginE
	.align		8
        /*0038*/ 	.dword	_ZN40_INTERNAL_b8e9d8da_4_k_cu_a768812f_229814cuda3std3__45__cpo4cendE
	.align		8
        /*0040*/ 	.dword	_ZN40_INTERNAL_b8e9d8da_4_k_cu_a768812f_229814cuda3std3__442_GLOBAL__N__b8e9d8da_4_k_cu_a768812f_229816ignoreE
	.align		8
        /*0048*/ 	.dword	_ZN40_INTERNAL_b8e9d8da_4_k_cu_a768812f_229814cuda3std3__419piecewise_constructE
	.align		8
        /*0050*/ 	.dword	_ZN40_INTERNAL_b8e9d8da_4_k_cu_a768812f_229814cuda3std3__48in_placeE
	.align		8
        /*0058*/ 	.dword	_ZN40_INTERNAL_b8e9d8da_4_k_cu_a768812f_229814cuda3std6ranges3__45__cpo4swapE
	.align		8
        /*0060*/ 	.dword	_ZN40_INTERNAL_b8e9d8da_4_k_cu_a768812f_229814cuda3std6ranges3__45__cpo9iter_moveE
	.align		8
        /*0068*/ 	.dword	_ZN40_INTERNAL_b8e9d8da_4_k_cu_a768812f_229814cute7productE
	.align		8
        /*0070*/ 	.dword	_ZN40_INTERNAL_b8e9d8da_4_k_cu_a768812f_229814cute1_E
	.align		8
        /*0078*/ 	.dword	$str$25
	.align		8
        /*0080*/ 	.dword	$str$26
	.align		8
        /*0088*/ 	.dword	$str$27
	.align		8
        /*0090*/ 	.dword	$str$28


//--------------------- .text._ZN7cutlass13device_kernelINS_4gemm6kernel13GemmUniversalIN4cute5tupleIJiiiiEEENS1_10collective13CollectiveMmaINS1_35MainloopSm100TmaUmmaWarpSpecializedILi3ELi2ELi2ENS5_IJNS4_1CILi1EEESB_SB_EEEEENS5_IJNSA_ILi128EEENSA_ILi256EEENSA_ILi64EEEEEEaNS5_IJlSB_lEEEaSI_NS4_8TiledMMAINS4_8MMA_AtomIJNS4_15SM100_MMA_S8_SSIaaiLi128ELi256ELNS4_4UMMA5MajorE0ELSN_0ELNSM_8SaturateE0EEEEEENS4_6LayoutISC_NS5_IJNSA_ILi0EEESS_SS_EEEEENS5_IJNS4_10UnderscoreESV_SV_EEEEENS4_13SM90_TMA_LOADENS4_14ComposedLayoutINS4_7SwizzleILi2ELi4ELi3EEENS4_18smem_ptr_flag_bitsILi8EEENSR_INS5_IJNSA_ILi8EEESG_EEENS5_IJSG_SB_EEEEEEEvNS4_8identityESY_S18_vS19_EENS_8epilogue10collective18CollectiveEpilogueINS1B_23Sm100TmaWarpSpecializedILi4ELi2ELi64ELb0ELb0EEEJSH_NS5_IJNSR_ISE_SB_EENSR_ISG_SB_EEEEEaSI_aSI_NS1B_6fusion15FusionCallbacksIS1F_NS1J_17LinearCombinationIaiaiLNS_15FloatRoundStyleE2EEESH_S1I_JEEENS4_5SM1004TMEM4LOAD26SM100_TMEM_LOAD_32dp32b64xESY_S18_NS4_39AutoVectorizingCopyWithAssumedAlignmentILi128EEENS4_14SM90_TMA_STOREES18_S1U_S1U_EEEvvEEEEvNT_6ParamsE --------------------------
	.section	.text._ZN7cutlass13device_kernelINS_4gemm6kernel13GemmUniversalIN4cute5tupleIJiiiiEEENS1_10collective13CollectiveMmaINS1_35MainloopSm100TmaUmmaWarpSpecializedILi3ELi2ELi2ENS5_IJNS4_1CILi1EEESB_SB_EEEEENS5_IJNSA_ILi128EEENSA_ILi256EEENSA_ILi64EEEEEEaNS5_IJlSB_lEEEaSI_NS4_8TiledMMAINS4_8MMA_AtomIJNS4_15SM100_MMA_S8_SSIaaiLi128ELi256ELNS4_4UMMA5MajorE0ELSN_0ELNSM_8SaturateE0EEEEEENS4_6LayoutISC_NS5_IJNSA_ILi0EEESS_SS_EEEEENS5_IJNS4_10UnderscoreESV_SV_EEEEENS4_13SM90_TMA_LOADENS4_14ComposedLayoutINS4_7SwizzleILi2ELi4ELi3EEENS4_18smem_ptr_flag_bitsILi8EEENSR_INS5_IJNSA_ILi8EEESG_EEENS5_IJSG_SB_EEEEEEEvNS4_8identityESY_S18_vS19_EENS_8epilogue10collective18CollectiveEpilogueINS1B_23Sm100TmaWarpSpecializedILi4ELi2ELi64ELb0ELb0EEEJSH_NS5_IJNSR_ISE_SB_EENSR_ISG_SB_EEEEEaSI_aSI_NS1B_6fusion15FusionCallbacksIS1F_NS1J_17LinearCombinationIaiaiLNS_15FloatRoundStyleE2EEESH_S1I_JEEENS4_5SM1004TMEM4LOAD26SM100_TMEM_LOAD_32dp32b64xESY_S18_NS4_39AutoVectorizingCopyWithAssumedAlignmentILi128EEENS4_14SM90_TMA_STOREES18_S1U_S1U_EEEvvEEEEvNT_6ParamsE,"ax",@progbits
	.align	128
.text._ZN7cutlass13device_kernelINS_4gemm6kernel13GemmUniversalIN4cute5tupleIJiiiiEEENS1_10collective13CollectiveMmaINS1_35MainloopSm100TmaUmmaWarpSpecializedILi3ELi2ELi2ENS5_IJNS4_1CILi1EEESB_SB_EEEEENS5_IJNSA_ILi128EEENSA_ILi256EEENSA_ILi64EEEEEEaNS5_IJlSB_lEEEaSI_NS4_8TiledMMAINS4_8MMA_AtomIJNS4_15SM100_MMA_S8_SSIaaiLi128ELi256ELNS4_4UMMA5MajorE0ELSN_0ELNSM_8SaturateE0EEEEEENS4_6LayoutISC_NS5_IJNSA_ILi0EEESS_SS_EEEEENS5_IJNS4_10UnderscoreESV_SV_EEEEENS4_13SM90_TMA_LOADENS4_14ComposedLayoutINS4_7SwizzleILi2ELi4ELi3EEENS4_18smem_ptr_flag_bitsILi8EEENSR_INS5_IJNSA_ILi8EEESG_EEENS5_IJSG_SB_EEEEEEEvNS4_8identityESY_S18_vS19_EENS_8epilogue10collective18CollectiveEpilogueINS1B_23Sm100TmaWarpSpecializedILi4ELi2ELi64ELb0ELb0EEEJSH_NS5_IJNSR_ISE_SB_EENSR_ISG_SB_EEEEEaSI_aSI_NS1B_6fusion15FusionCallbacksIS1F_NS1J_17LinearCombinationIaiaiLNS_15FloatRoundStyleE2EEESH_S1I_JEEENS4_5SM1004TMEM4LOAD26SM100_TMEM_LOAD_32dp32b64xESY_S18_NS4_39AutoVectorizingCopyWithAssumedAlignmentILi128EEENS4_14SM90_TMA_STOREES18_S1U_S1U_EEEvvEEEEvNT_6ParamsE:
        .type           _ZN7cutlass13device_kernelINS_4gemm6kernel13GemmUniversalIN4cute5tupleIJiiiiEEENS1_10collective13CollectiveMmaINS1_35MainloopSm100TmaUmmaWarpSpecializedILi3ELi2ELi2ENS5_IJNS4_1CILi1EEESB_SB_EEEEENS5_IJNSA_ILi128EEENSA_ILi256EEENSA_ILi64EEEEEEaNS5_IJlSB_lEEEaSI_NS4_8TiledMMAINS4_8MMA_AtomIJNS4_15SM100_MMA_S8_SSIaaiLi128ELi256ELNS4_4UMMA5MajorE0ELSN_0ELNSM_8SaturateE0EEEEEENS4_6LayoutISC_NS5_IJNSA_ILi0EEESS_SS_EEEEENS5_IJNS4_10UnderscoreESV_SV_EEEEENS4_13SM90_TMA_LOADENS4_14ComposedLayoutINS4_7SwizzleILi2ELi4ELi3EEENS4_18smem_ptr_flag_bitsILi8EEENSR_INS5_IJNSA_ILi8EEESG_EEENS5_IJSG_SB_EEEEEEEvNS4_8identityESY_S18_vS19_EENS_8epilogue10collective18CollectiveEpilogueINS1B_23Sm100TmaWarpSpecializedILi4ELi2ELi64ELb0ELb0EEEJSH_NS5_IJNSR_ISE_SB_EENSR_ISG_SB_EEEEEaSI_aSI_NS1B_6fusion15FusionCallbacksIS1F_NS1J_17LinearCombinationIaiaiLNS_15FloatRoundStyleE2EEESH_S1I_JEEENS4_5SM1004TMEM4LOAD26SM100_TMEM_LOAD_32dp32b64xESY_S18_NS4_39AutoVectorizingCopyWithAssumedAlignmentILi128EEENS4_14SM90_TMA_STOREES18_S1U_S1U_EEEvvEEEEvNT_6ParamsE,@function
        .size           _ZN7cutlass13device_kernelINS_4gemm6kernel13GemmUniversalIN4cute5tupleIJiiiiEEENS1_10collective13CollectiveMmaINS1_35MainloopSm100TmaUmmaWarpSpecializedILi3ELi2ELi2ENS5_IJNS4_1CILi1EEESB_SB_EEEEENS5_IJNSA_ILi128EEENSA_ILi256EEENSA_ILi64EEEEEEaNS5_IJlSB_lEEEaSI_NS4_8TiledMMAINS4_8MMA_AtomIJNS4_15SM100_MMA_S8_SSIaaiLi128ELi256ELNS4_4UMMA5MajorE0ELSN_0ELNSM_8SaturateE0EEEEEENS4_6LayoutISC_NS5_IJNSA_ILi0EEESS_SS_EEEEENS5_IJNS4_10UnderscoreESV_SV_EEEEENS4_13SM90_TMA_LOADENS4_14ComposedLayoutINS4_7SwizzleILi2ELi4ELi3EEENS4_18smem_ptr_flag_bitsILi8EEENSR_INS5_IJNSA_ILi8EEESG_EEENS5_IJSG_SB_EEEEEEEvNS4_8identityESY_S18_vS19_EENS_8epilogue10collective18CollectiveEpilogueINS1B_23Sm100TmaWarpSpecializedILi4ELi2ELi64ELb0ELb0EEEJSH_NS5_IJNSR_ISE_SB_EENSR_ISG_SB_EEEEEaSI_aSI_NS1B_6fusion15FusionCallbacksIS1F_NS1J_17LinearCombinationIaiaiLNS_15FloatRoundStyleE2EEESH_S1I_JEEENS4_5SM1004TMEM4LOAD26SM100_TMEM_LOAD_32dp32b64xESY_S18_NS4_39AutoVectorizingCopyWithAssumedAlignmentILi128EEENS4_14SM90_TMA_STOREES18_S1U_S1U_EEEvvEEEEvNT_6ParamsE,(.L_x_161 - _ZN7cutlass13device_kernelINS_4gemm6kernel13GemmUniversalIN4cute5tupleIJiiiiEEENS1_10collective13CollectiveMmaINS1_35MainloopSm100TmaUmmaWarpSpecializedILi3ELi2ELi2ENS5_IJNS4_1CILi1EEESB_SB_EEEEENS5_IJNSA_ILi128EEENSA_ILi256EEENSA_ILi64EEEEEEaNS5_IJlSB_lEEEaSI_NS4_8TiledMMAINS4_8MMA_AtomIJNS4_15SM100_MMA_S8_SSIaaiLi128ELi256ELNS4_4UMMA5MajorE0ELSN_0ELNSM_8SaturateE0EEEEEENS4_6LayoutISC_NS5_IJNSA_ILi0EEESS_SS_EEEEENS5_IJNS4_10UnderscoreESV_SV_EEEEENS4_13SM90_TMA_LOADENS4_14ComposedLayoutINS4_7SwizzleILi2ELi4ELi3EEENS4_18smem_ptr_flag_bitsILi8EEENSR_INS5_IJNSA_ILi8EEESG_EEENS5_IJSG_SB_EEEEEEEvNS4_8identityESY_S18_vS19_EENS_8epilogue10collective18CollectiveEpilogueINS1B_23Sm100TmaWarpSpecializedILi4ELi2ELi64ELb0ELb0EEEJSH_NS5_IJNSR_ISE_SB_EENSR_ISG_SB_EEEEEaSI_aSI_NS1B_6fusion15FusionCallbacksIS1F_NS1J_17LinearCombinationIaiaiLNS_15FloatRoundStyleE2EEESH_S1I_JEEENS4_5SM1004TMEM4LOAD26SM100_TMEM_LOAD_32dp32b64xESY_S18_NS4_39AutoVectorizingCopyWithAssumedAlignmentILi128EEENS4_14SM90_TMA_STOREES18_S1U_S1U_EEEvvEEEEvNT_6ParamsE)
        .other          _ZN7cutlass13device_kernelINS_4gemm6kernel13GemmUniversalIN4cute5tupleIJiiiiEEENS1_10collective13CollectiveMmaINS1_35MainloopSm100TmaUmmaWarpSpecializedILi3ELi2ELi2ENS5_IJNS4_1CILi1EEESB_SB_EEEEENS5_IJNSA_ILi128EEENSA_ILi256EEENSA_ILi64EEEEEEaNS5_IJlSB_lEEEaSI_NS4_8TiledMMAINS4_8MMA_AtomIJNS4_15SM100_MMA_S8_SSIaaiLi128ELi256ELNS4_4UMMA5MajorE0ELSN_0ELNSM_8SaturateE0EEEEEENS4_6LayoutISC_NS5_IJNSA_ILi0EEESS_SS_EEEEENS5_IJNS4_10UnderscoreESV_SV_EEEEENS4_13SM90_TMA_LOADENS4_14ComposedLayoutINS4_7SwizzleILi2ELi4ELi3EEENS4_18smem_ptr_flag_bitsILi8EEENSR_INS5_IJNSA_ILi8EEESG_EEENS5_IJSG_SB_EEEEEEEvNS4_8identityESY_S18_vS19_EENS_8epilogue10collective18CollectiveEpilogueINS1B_23Sm100TmaWarpSpecializedILi4ELi2ELi64ELb0ELb0EEEJSH_NS5_IJNSR_ISE_SB_EENSR_ISG_SB_EEEEEaSI_aSI_NS1B_6fusion15FusionCallbacksIS1F_NS1J_17LinearCombinationIaiaiLNS_15FloatRoundStyleE2EEESH_S1I_JEEENS4_5SM1004TMEM4LOAD26SM100_TMEM_LOAD_32dp32b64xESY_S18_NS4_39AutoVectorizingCopyWithAssumedAlignmentILi128EEENS4_14SM90_TMA_STOREES18_S1U_S1U_EEEvvEEEEvNT_6ParamsE,@"STO_CUDA_ENTRY STV_DEFAULT"
_ZN7cutlass13device_kernelINS_4gemm6kernel13GemmUniversalIN4cute5tupleIJiiiiEEENS1_10collective13CollectiveMmaINS1_35MainloopSm100TmaUmmaWarpSpecializedILi3ELi2ELi2ENS5_IJNS4_1CILi1EEESB_SB_EEEEENS5_IJNSA_ILi128EEENSA_ILi256EEENSA_ILi64EEEEEEaNS5_IJlSB_lEEEaSI_NS4_8TiledMMAINS4_8MMA_AtomIJNS4_15SM100_MMA_S8_SSIaaiLi128ELi256ELNS4_4UMMA5MajorE0ELSN_0ELNSM_8SaturateE0EEEEEENS4_6LayoutISC_NS5_IJNSA_ILi0EEESS_SS_EEEEENS5_IJNS4_10UnderscoreESV_SV_EEEEENS4_13SM90_TMA_LOADENS4_14ComposedLayoutINS4_7SwizzleILi2ELi4ELi3EEENS4_18smem_ptr_flag_bitsILi8EEENSR_INS5_IJNSA_ILi8EEESG_EEENS5_IJSG_SB_EEEEEEEvNS4_8identityESY_S18_vS19_EENS_8epilogue10collective18CollectiveEpilogueINS1B_23Sm100TmaWarpSpecializedILi4ELi2ELi64ELb0ELb0EEEJSH_NS5_IJNSR_ISE_SB_EENSR_ISG_SB_EEEEEaSI_aSI_NS1B_6fusion15FusionCallbacksIS1F_NS1J_17LinearCombinationIaiaiLNS_15FloatRoundStyleE2EEESH_S1I_JEEENS4_5SM1004TMEM4LOAD26SM100_TMEM_LOAD_32dp32b64xESY_S18_NS4_39AutoVectorizingCopyWithAssumedAlignmentILi128EEENS4_14SM90_TMA_STOREES18_S1U_S1U_EEEvvEEEEvNT_6ParamsE:
[----:B------:R-:W1:Y:S01]  /*0000*/  LDC R1, c[0x0][0x37c] ;  /* 0x0000df00ff017b82 */ /* 0x000e620000000800 */
[----:B------:R-:W2:Y:S01]  /*0010*/  S2R R167, SR_TID.X ;  /* 0x0000000000a77919 */ /* 0x000ea20000002100 */
[----:B------:R-:W3:Y:S01]  /*0020*/  LDCU.64 UR4, c[0x0][0x890] ;  /* 0x00011200ff0477ac */ /* 0x000ee20008000a00 */
[----:B------:R-:W-:Y:S02]  /*0030*/  PRMT R151, RZ, 0x7610, R151 ;  /* 0x00007610ff977816 */ /* 0x000fe40000000097 */
[----:B------:R-:W-:Y:S01]  /*0040*/  ELECT P5, URZ, PT ;  /* 0x0000000000ff782f */ /* 0x000fe200038a0000 */
[----:B------:R-:W4:Y:S01]  /*0050*/  LDCU.64 UR46, c[0x0][0x358] ;  /* 0x00006b00ff2e77ac */ /* 0x000f220008000a00 */
[----:B---3--:R-:W-:-:S04]  /*0060*/  UISETP.NE.U32.AND UP0, UPT, UR4, URZ, UPT ;  /* 0x000000ff0400728c */ /* 0x008fc8000bf05070 */
[----:B------:R-:W-:Y:S01]  /*0070*/  UISETP.NE.AND.EX UP0, UPT, UR5, URZ, UPT, UP0 ;  /* 0x000000ff0500728c */ /* 0x000fe2000bf05300 */
[----:B--2---:R-:W-:-:S05]  /*0080*/  SHF.R.U32.HI R154, RZ, 0x5, R167 ;  /* 0x00000005ff9a7819 */ /* 0x004fca00000116a7 */
[----:B------:R-:W2:Y:S02]  /*0090*/  SHFL.IDX PT, R0, R154, RZ, 0x1f ;  /* 0x00001fff9a007589 */ /* 0x000ea400000e0000 */
[----:B--2---:R-:W-:Y:S01]  /*00a0*/  R2UR UR8, R0 ;  /* 0x00000000000872ca */ /* 0x004fe200000e0000 */
[----:B-1--4-:R-:W-:-:S14]  /*00b0*/  BRA.U UP0, `(.L_x_0) ;  /* 0x00000001002c7547 */ /* 0x012fdc000b800000 */
[----:B------:R-:W1:Y:S02]  /*00c0*/  LDCU.64 UR6, c[0x0][0x888] ;  /* 0x00011100ff0677ac */ /* 0x000e640008000a00 */
[----:B-1----:R-:W-:-:S04]  /*00d0*/  UISETP.NE.U32.AND UP0, UPT, UR6, URZ, UPT ;  /* 0x000000ff0600728c */ /* 0x002fc8000bf05070 */
[----:B------:R-:W-:-:S09]  /*00e0*/  UISETP.NE.AND.EX UP0, UPT, UR7, URZ, UPT, UP0 ;  /* 0x000000ff0700728c */ /* 0x000fd2000bf05300 */
[----:B------:R-:W-:Y:S05]  /*00f0*/  BRA.U !UP0, `(.L_x_1) ;  /* 0x0000000108107547 */ /* 0x000fea000b800000 */
[----:B------:R-:W1:Y:S02]  /*0100*/  LDC.64 R82, c[0x0][0x888] ;  /* 0x00022200ff527b82 */ /* 0x000e640000000a00 */
[----:B-1----:R1:W5:Y:S01]  /*0110*/  LDG.E R82, desc[UR46][R82.64] ;  /* 0x0000002e52527981 */ /* 0x002362000c1e1900 */
[----:B------:R-:W-:Y:S01]  /*0120*/  HFMA2 R151, -RZ, RZ, 0, 5.9604644775390625e-08 ;  /* 0x00000001ff977431 */ /* 0x000fe200000001ff */
[----:B------:R-:W-:Y:S05]  /*0130*/  BRA `(.L_x_0) ;  /* 0x00000000000c7947 */ /* 0x000fea0003800000 */
.L_x_1:
[----:B------:R-:W1:Y:S01]  /*0140*/  LDCU UR6, c[0x0][0x880] ;  /* 0x00011000ff0677ac */ /* 0x000e620008000800 */
[----:B------:R-:W-:Y:S01]  /*0150*/  HFMA2 R151, -RZ, RZ, 0, 5.9604644775390625e-08 ;  /* 0x00000001ff977431 */ /* 0x000fe200000001ff */
[----:B-1----:R-:W-:-:S07]  /*0160*/  MOV R82, UR6 ;  /* 0x0000000600527c02 */ /* 0x002fce0008000f00 */
.L_x_0:
[----:B------:R-:W2:Y:S02]  /*0170*/  LDCU.64 UR6, c[0x0][0x8b0] ;  /* 0x00011600ff0677ac */ /* 0x000ea40008000a00 */
[----:B--2---:R-:W-:-:S04]  /*0180*/  UISETP.NE.U32.AND UP0, UPT, UR6, URZ, UPT ;  /* 0x000000ff0600728c */ /* 0x004fc8000bf05070 */
[----:B------:R-:W-:-:S09]  /*0190*/  UISETP.NE.AND.EX UP0, UPT, UR7, URZ, UPT, UP0 ;  /* 0x000000ff0700728c */ /* 0x000fd2000bf05300 */
[----:B------:R-:W-:Y:S05]  /*01a0*/  BRA.U UP0, `(.L_x_2) ;  /* 0x0000000100247547 */ /* 0x000fea000b800000 */
[----:B------:R-:W2:Y:S02]  /*01b0*/  LDCU.64 UR6, c[0x0][0x8a8] ;  /* 0x00011500ff0677ac */ /* 0x000ea40008000a00 */
[----:B--2---:R-:W-:-:S04]  /*01c0*/  UISETP.NE.U32.AND UP0, UPT, UR6, URZ, UPT ;  /* 0x000000ff0600728c */ /* 0x004fc8000bf05070 */
[----:B------:R-:W-:-:S09]  /*01d0*/  UISETP.NE.AND.EX UP0, UPT, UR7, URZ, UPT, UP0 ;  /* 0x000000ff0700728c */ /* 0x000fd2000bf05300 */
[----:B------:R-:W-:Y:S05]  /*01e0*/  BRA.U !UP0, `(.L_x_3) ;  /* 0x00000001080c7547 */ /* 0x000fea000b800000 */
[----:B------:R-:W2:Y:S02]  /*01f0*/  LDC.64 R78, c[0x0][0x8a8] ;  /* 0x00022a00ff4e7b82 */ /* 0x000ea40000000a00 */
[----:B--2---:R2:W5:Y:S01]  /*0200*/  LDG.E R78, desc[UR46][R78.64] ;  /* 0x0000002e4e4e7981 */ /* 0x004562000c1e1900 */
[----:B------:R-:W-:Y:S05]  /*0210*/  BRA `(.L_x_2) ;  /* 0x0000000000087947 */ /* 0x000fea0003800000 */
.L_x_3:
[----:B------:R-:W2:Y:S02]  /*0220*/  LDCU UR6, c[0x0][0x8a0] ;  /* 0x00011400ff0677ac */ /* 0x000ea40008000800 */
[----:B--2---:R-:W-:Y:S02]  /*0230*/  MOV R78, UR6 ;  /* 0x00000006004e7c02 */ /* 0x004fe40008000f00 */
.L_x_2:
[----:B------:R-:W-:Y:S01]  /*0240*/  IMAD.U32 R0, RZ, RZ, UR8 ;  /* 0x00000008ff007e24 */ /* 0x000fe2000f8e00ff */
[----:B------:R-:W-:Y:S04]  /*0250*/  BSSY.RECONVERGENT B0, `(.L_x_4) ;  /* 0x000000c000007945 */ /* 0x000fe80003800200 */
[C---:B------:R-:W-:Y:S02]  /*0260*/  ISETP.NE.OR P1, PT, R0.reuse, 0x1, !P5 ;  /* 0x000000010000780c */ /* 0x040fe40006f25670 */
[----:B------:R-:W-:-:S11]  /*0270*/  ISETP.NE.OR P0, PT, R0, 0x3, !P5 ;  /* 0x000000030000780c */ /* 0x000fd60006f05670 */
[----:B------:R-:W-:Y:S05]  /*0280*/  @P1 BRA `(.L_x_5) ;  /* 0x0000000000201947 */ /* 0x000fea0003800000 */
[----:B------:R-:W3:Y:S02]  /*0290*/  LDCU.64 UR6, c[0x0][0x348] ;  /* 0x00006900ff0677ac */ /* 0x000ee40008000a00 */
[----:B---3--:R-:W-:Y:S02]  /*02a0*/  UIADD3 UR10, UP1, UPT, UR6, 0x80, URZ ;  /* 0x00000080060a7890 */ /* 0x008fe4000ff3e0ff */
[----:B------:R-:W-:Y:S02]  /*02b0*/  UIADD3 UR6, UP0, UPT, UR6, 0x180, URZ ;  /* 0x0000018006067890 */ /* 0x000fe4000ff1e0ff */
[----:B------:R-:W-:Y:S02]  /*02c0*/  UIADD3.X UR11, UPT, UPT, URZ, UR7, URZ, UP1, !UPT ;  /* 0x00000007ff0b7290 */ /* 0x000fe40008ffe4ff */
[----:B------:R-:W-:-:S07]  /*02d0*/  UIADD3.X UR7, UPT, UPT, URZ, UR7, URZ, UP0, !UPT ;  /* 0x00000007ff077290 */ /* 0x000fce00087fe4ff */
[----:B------:R3:W-:Y:S02]  /*02e0*/  UTMACCTL.PF [UR10] ;  /* 0x000000000a0079b9 */ /* 0x0007e40008040000 */
[----:B------:R3:W-:Y:S02]  /*02f0*/  UTMACCTL.PF [UR6] ;  /* 0x00000000060079b9 */ /* 0x0007e40008040000 */
[----:B---3--:R-:W-:Y:S01]  /*0300*/  NOP ;  /* 0x0000000000007918 */ /* 0x008fe20000000000 */
.L_x_5:
[----:B------:R-:W-:Y:S05]  /*0310*/  BSYNC.RECONVERGENT B0 ;  /* 0x0000000000007941 */ /* 0x000fea0003800200 */
.L_x_4:
[----:B------:R-:W-:Y:S04]  /*0320*/  BSSY.RECONVERGENT B0, `(.L_x_6) ;  /* 0x000000a000007945 */ /* 0x000fe80003800200 */
        /* <DEDUP_REMOVED lines=9> */
.L_x_7:
[----:B------:R-:W-:Y:S05]  /*03c0*/  BSYNC.RECONVERGENT B0 ;  /* 0x0000000000007941 */ /* 0x000fea0003800200 */
.L_x_6:
[----:B------:R-:W3:Y:S01]  /*03d0*/  LDCU.64 UR6, c[0x0][0x888] ;  /* 0x00011100ff0677ac */ /* 0x000ee20008000a00 */
[----:B------:R-:W-:Y:S02]  /*03e0*/  UISETP.EQ.U32.AND UP1, UPT, UR4, URZ, UPT ;  /* 0x000000ff0400728c */ /* 0x000fe4000bf22070 */
[----:B------:R-:W-:Y:S02]  /*03f0*/  UPLOP3.LUT UP2, UPT, UPT, UPT, UPT, 0x80, 0x8 ;  /* 0x000000000008789c */ /* 0x000fe40003f4f070 */
[----:B---3--:R-:W-:-:S04]  /*0400*/  UISETP.NE.U32.AND UP0, UPT, UR6, URZ, UPT ;  /* 0x000000ff0600728c */ /* 0x008fc8000bf05070 */
[----:B------:R-:W-:-:S04]  /*0410*/  UISETP.NE.AND.EX UP0, UPT, UR7, URZ, UPT, UP0 ;  /* 0x000000ff0700728c */ /* 0x000fc8000bf05300 */
[----:B------:R-:W-:-:S04]  /*0420*/  UISETP.EQ.OR.EX UP3, UPT, UR5, URZ, !UP0, UP1 ;  /* 0x000000ff0500728c */ /* 0x000fc8000c762710 */
[----:B------:R-:W-:-:S05]  /*0430*/  UP2UR UR50, UPR, URZ, 0x8 ;  /* 0x00000008ff327883 */ /* 0x000fca0008000000 */
[----:B------:R-:W-:Y:S07]  /*0440*/  BRA.U !UP3, `(.L_x_8) ;  /* 0x000000010b207547 */ /* 0x000fee000b800000 */
[----:B-----5:R-:W-:Y:S01]  /*0450*/  R2UR UR6, R82 ;  /* 0x00000000520672ca */ /* 0x020fe200000e0000 */
[----:B------:R-:W-:Y:S02]  /*0460*/  UISETP.NE.U32.AND UP2, UPT, UR4, URZ, UPT ;  /* 0x000000ff0400728c */ /* 0x000fe4000bf45070 */
[----:B------:R-:W-:Y:S02]  /*0470*/  USEL UR4, URZ, 0xffffffff, UP0 ;  /* 0xffffffffff047887 */ /* 0x000fe40008000000 */
[----:B------:R-:W-:-:S08]  /*0480*/  UISETP.NE.AND.EX UP2, UPT, UR5, URZ, UPT, UP2 ;  /* 0x000000ff0500728c */ /* 0x000fd0000bf45320 */
[----:B------:R-:W-:-:S04]  /*0490*/  UISETP.NE.AND UP1, UPT, UR6, URZ, UPT ;  /* 0x000000ff0600728c */ /* 0x000fc8000bf25270 */
[----:B------:R-:W-:-:S04]  /*04a0*/  @!UP2 USEL UR4, URZ, 0xffffffff, UP1 ;  /* 0xffffffffff04a887 */ /* 0x000fc80008800000 */
[----:B------:R-:W-:-:S04]  /*04b0*/  ULOP3.LUT UR4, UR4, 0x1, URZ, 0xc0, !UPT ;  /* 0x0000000104047892 */ /* 0x000fc8000f8ec0ff */
[----:B------:R-:W-:-:S11]  /*04c0*/  UISETP.NE.U32.AND UP2, UPT, UR4, 0x1, UPT ;  /* 0x000000010400788c */ /* 0x000fd6000bf45070 */
.L_x_8:
[----:B------:R-:W3:Y:S01]  /*04d0*/  SHFL.IDX PT, R2, R154, RZ, 0x1f ;  /* 0x00001fff9a027589 */ /* 0x000ee200000e0000 */
[----:B------:R-:W-:-:S04]  /*04e0*/  UISETP.NE.AND UP1, UPT, UR8, 0x2, UPT ;  /* 0x000000020800788c */ /* 0x000fc8000bf25270 */
[----:B------:R-:W-:Y:S01]  /*04f0*/  USEL UR6, URZ, 0x1, UP1 ;  /* 0x00000001ff067887 */ /* 0x000fe20008800000 */
[----:B---3--:R-:W-:-:S13]  /*0500*/  ISETP.NE.AND P0, PT, R2, RZ, PT ;  /* 0x000000ff0200720c */ /* 0x008fda0003f05270 */
[----:B------:R-:W-:Y:S05]  /*0510*/  @P0 BRA `(.L_x_9) ;  /* 0x0000000000400947 */ /* 0x000fea0003800000 */
[----:B------:R-:W3:Y:S01]  /*0520*/  S2UR UR5, SR_CgaCtaId ;  /* 0x00000000000579c3 */ /* 0x000ee20000008800 */
[----:B------:R-:W-:Y:S01]  /*0530*/  UMOV UR7, 0x400 ;  /* 0x0000040000077882 */ /* 0x000fe20000000000 */
[----:B------:R-:W-:Y:S01]  /*0540*/  UMOV UR4, 0x1 ;  /* 0x0000000100047882 */ /* 0x000fe20000000000 */
[----:B------:R-:W-:Y:S01]  /*0550*/  ELECT P0, URZ, PT ;  /* 0x0000000000ff782f */ /* 0x000fe20003800000 */
[----:B------:R-:W-:-:S04]  /*0560*/  UIADD3 UR10, UPT, UPT, -UR4, 0x100000, URZ ;  /* 0x00100000040a7890 */ /* 0x000fc8000fffe1ff */
[----:B------:R-:W-:Y:S02]  /*0570*/  USHF.L.U32 UR11, UR10, 0xb, URZ ;  /* 0x0000000b0a0b7899 */ /* 0x000fe400080006ff */
[----:B------:R-:W-:Y:S02]  /*0580*/  USHF.L.U32 UR10, UR10, 0x1, URZ ;  /* 0x000000010a0a7899 */ /* 0x000fe400080006ff */
[----:B---3--:R-:W-:Y:S01]  /*0590*/  ULEA UR5, UR5, UR7, 0x18 ;  /* 0x0000000705057291 */ /* 0x008fe2000f8ec0ff */
[----:B------:R-:W3:Y:S11]  /*05a0*/  FENCE.VIEW.ASYNC.S ;  /* 0x00000000000073c6 */ /* 0x000ef60000000000 */
[----:B---3--:R3:W4:Y:S01]  /*05b0*/  SYNCS.EXCH.64 URZ, [UR5], UR10 ;  /* 0x0000000a05ff75b2 */ /* 0x0087220008000100 */
[----:B------:R3:W1:Y:S01]  /*05c0*/  SYNCS.EXCH.64 URZ, [UR5+0x18], UR10 ;  /* 0x0000180a05ff75b2 */ /* 0x0006620008000100 */
[----:B------:R3:W1:Y:S01]  /*05d0*/  SYNCS.EXCH.64 URZ, [UR5+0x8], UR10 ;  /* 0x0000080a05ff75b2 */ /* 0x0006620008000100 */
[----:B------:R3:W1:Y:S01]  /*05e0*/  SYNCS.EXCH.64 URZ, [UR5+0x20], UR10 ;  /* 0x0000200a05ff75b2 */ /* 0x0006620008000100 */
[----:B------:R3:W1:Y:S01]  /*05f0*/  SYNCS.EXCH.64 URZ, [UR5+0x10], UR10 ;  /* 0x0000100a05ff75b2 */ /* 0x0006620008000100 */
[----:B------:R3:W1:Y:S01]  /*0600*/  SYNCS.EXCH.64 URZ, [UR5+0x28], UR10 ;  /* 0x0000280a05ff75b2 */ /* 0x0006620008000100 */
[----:B------:R-:W-:Y:S01]  /*0610*/  NOP ;  /* 0x0000000000007918 */ /* 0x000fe20000000000 */
.L_x_9:
[----:B------:R-:W2:Y:S01]  /*0620*/  SHFL.IDX PT, R2, R154, RZ, 0x1f ;  /* 0x00001fff9a027589 */ /* 0x000ea200000e0000 */
[----:B------:R-:W-:Y:S01]  /*0630*/  NOP ;  /* 0x0000000000007918 */ /* 0x000fe20000000000 */
[----:B--2---:R-:W-:-:S13]  /*0640*/  ISETP.NE.AND P0, PT, R2, 0x1, PT ;  /* 0x000000010200780c */ /* 0x004fda0003f05270 */
[----:B------:R-:W-:Y:S05]  /*0650*/  @P0 BRA `(.L_x_10) ;  /* 0x0000000000580947 */ /* 0x000fea0003800000 */
[----:B------:R-:W2:Y:S01]  /*0660*/  S2UR UR7, SR_CgaCtaId ;  /* 0x00000000000779c3 */ /* 0x000ea20000008800 */
[----:B------:R-:W-:Y:S01]  /*0670*/  UMOV UR9, 0x400 ;  /* 0x0000040000097882 */ /* 0x000fe20000000000 */
[----:B---3--:R-:W-:Y:S01]  /*0680*/  UMOV UR5, 0x20 ;  /* 0x0000002000057882 */ /* 0x008fe20000000000 */
[----:B------:R-:W-:Y:S01]  /*0690*/  UMOV UR4, 0x80 ;  /* 0x0000008000047882 */ /* 0x000fe20000000000 */
[----:B------:R-:W-:-:S04]  /*06a0*/  UIADD3 UR10, UPT, UPT, -UR5, 0x100000, URZ ;  /* 0x00100000050a7890 */ /* 0x000fc8000fffe1ff */
[----:B------:R-:W-:Y:S02]  /*06b0*/  USHF.L.U32 UR11, UR10, 0xb, URZ ;  /* 0x0000000b0a0b7899 */ /* 0x000fe400080006ff */
[----:B------:R-:W-:Y:S02]  /*06c0*/  USHF.L.U32 UR10, UR10, 0x1, URZ ;  /* 0x000000010a0a7899 */ /* 0x000fe400080006ff */
[----:B------:R-:W-:-:S04]  /*06d0*/  UIADD3 UR4, UPT, UPT, -UR4, 0x100000, URZ ;  /* 0x0010000004047890 */ /* 0x000fc8000fffe1ff */
[----:B------:R-:W-:Y:S02]  /*06e0*/  USHF.L.U32 UR5, UR4, 0xb, URZ ;  /* 0x0000000b04057899 */ /* 0x000fe400080006ff */
[----:B------:R-:W-:Y:S01]  /*06f0*/  USHF.L.U32 UR4, UR4, 0x1, URZ ;  /* 0x0000000104047899 */ /* 0x000fe200080006ff */
[----:B------:R-:W-:Y:S01]  /*0700*/  ELECT P0, URZ, PT ;  /* 0x0000000000ff782f */ /* 0x000fe20003800000 */
[----:B--2---:R-:W-:Y:S01]  /*0710*/  ULEA UR7, UR7, UR9, 0x18 ;  /* 0x0000000907077291 */ /* 0x004fe2000f8ec0ff */
[----:B------:R-:W2:Y:S11]  /*0720*/  FENCE.VIEW.ASYNC.S ;  /* 0x00000000000073c6 */ /* 0x000eb60000000000 */
[----:B--2---:R2:W3:Y:S01]  /*0730*/  SYNCS.EXCH.64 URZ, [UR7+0x30], UR10 ;  /* 0x0000300a07ff75b2 */ /* 0x0044e20008000100 */
[----:B------:R2:W1:Y:S01]  /*0740*/  SYNCS.EXCH.64 URZ, [UR7+0x50], UR4 ;  /* 0x0000500407ff75b2 */ /* 0x0004620008000100 */
[----:B------:R2:W1:Y:S01]  /*0750*/  SYNCS.EXCH.64 URZ, [UR7+0x38], UR10 ;  /* 0x0000380a07ff75b2 */ /* 0x0004620008000100 */
[----:B------:R2:W1:Y:S01]  /*0760*/  SYNCS.EXCH.64 URZ, [UR7+0x58], UR4 ;  /* 0x0000580407ff75b2 */ /* 0x0004620008000100 */
[----:B------:R2:W1:Y:S01]  /*0770*/  SYNCS.EXCH.64 URZ, [UR7+0x40], UR10 ;  /* 0x0000400a07ff75b2 */ /* 0x0004620008000100 */
[----:B------:R2:W1:Y:S01]  /*0780*/  SYNCS.EXCH.64 URZ, [UR7+0x60], UR4 ;  /* 0x0000600407ff75b2 */ /* 0x0004620008000100 */
[----:B------:R2:W1:Y:S01]  /*0790*/  SYNCS.EXCH.64 URZ, [UR7+0x48], UR10 ;  /* 0x0000480a07ff75b2 */ /* 0x0004620008000100 */
[----:B------:R2:W1:Y:S01]  /*07a0*/  SYNCS.EXCH.64 URZ, [UR7+0x68], UR4 ;  /* 0x0000680407ff75b2 */ /* 0x0004620008000100 */
[----:B------:R-:W-:Y:S01]  /*07b0*/  NOP ;  /* 0x0000000000007918 */ /* 0x000fe20000000000 */
.L_x_10:
[----:B------:R-:W4:Y:S01]  /*07c0*/  SHFL.IDX PT, R2, R154, RZ, 0x1f ;  /* 0x00001fff9a027589 */ /* 0x000f2200000e0000 */
[----:B------:R-:W-:Y:S01]  /*07d0*/  NOP ;  /* 0x0000000000007918 */ /* 0x000fe20000000000 */
[----:B----4-:R-:W-:-:S13]  /*07e0*/  ISETP.NE.AND P0, PT, R2, 0x3, PT ;  /* 0x000000030200780c */ /* 0x010fda0003f05270 */
[----:B------:R-:W-:Y:S05]  /*07f0*/  @P0 BRA `(.L_x_11) ;  /* 0x0000000000300947 */ /* 0x000fea0003800000 */
[----:B--23--:R-:W2:Y:S01]  /*0800*/  S2UR UR5, SR_CgaCtaId ;  /* 0x00000000000579c3 */ /* 0x00cea20000008800 */
[----:B------:R-:W-:Y:S01]  /*0810*/  UMOV UR7, 0x400 ;  /* 0x0000040000077882 */ /* 0x000fe20000000000 */
[----:B------:R-:W-:Y:S01]  /*0820*/  UMOV UR4, 0x20 ;  /* 0x0000002000047882 */ /* 0x000fe20000000000 */
[----:B------:R-:W-:Y:S01]  /*0830*/  ELECT P0, URZ, PT ;  /* 0x0000000000ff782f */ /* 0x000fe20003800000 */
[----:B------:R-:W-:-:S04]  /*0840*/  UIADD3 UR10, UPT, UPT, -UR4, 0x100000, URZ ;  /* 0x00100000040a7890 */ /* 0x000fc8000fffe1ff */
[----:B------:R-:W-:Y:S02]  /*0850*/  USHF.L.U32 UR11, UR10, 0xb, URZ ;  /* 0x0000000b0a0b7899 */ /* 0x000fe400080006ff */
[----:B------:R-:W-:Y:S02]  /*0860*/  USHF.L.U32 UR10, UR10, 0x1, URZ ;  /* 0x000000010a0a7899 */ /* 0x000fe400080006ff */
[----:B--2---:R-:W-:Y:S01]  /*0870*/  ULEA UR5, UR5, UR7, 0x18 ;  /* 0x0000000705057291 */ /* 0x004fe2000f8ec0ff */
[----:B------:R-:W2:Y:S11]  /*0880*/  FENCE.VIEW.ASYNC.S ;  /* 0x00000000000073c6 */ /* 0x000eb60000000000 */
[----:B--2---:R4:W2:Y:S01]  /*0890*/  SYNCS.EXCH.64 URZ, [UR5+0x70], UR10 ;  /* 0x0000700a05ff75b2 */ /* 0x0048a20008000100 */
[----:B------:R4:W3:Y:S02]  /*08a0*/  SYNCS.EXCH.64 URZ, [UR5+0x78], UR10 ;  /* 0x0000780a05ff75b2 */ /* 0x0008e40008000100 */
[----:B----4-:R-:W-:Y:S01]  /*08b0*/  NOP ;  /* 0x0000000000007918 */ /* 0x010fe20000000000 */
.L_x_11:
[----:B------:R-:W4:Y:S01]  /*08c0*/  SHFL.IDX PT, R2, R154, RZ, 0x1f ;  /* 0x00001fff9a027589 */ /* 0x000f2200000e0000 */
[----:B------:R-:W-:Y:S01]  /*08d0*/  NOP ;  /* 0x0000000000007918 */ /* 0x000fe20000000000 */
[----:B----4-:R-:W-:-:S13]  /*08e0*/  ISETP.NE.AND P0, PT, R2, 0x4, PT ;  /* 0x000000040200780c */ /* 0x010fda0003f05270 */
[----:B------:R-:W-:Y:S05]  /*08f0*/  @P0 BRA `(.L_x_12) ;  /* 0x00000000004c0947 */ /* 0x000fea0003800000 */
[----:B--23--:R-:W2:Y:S01]  /*0900*/  S2UR UR5, SR_CgaCtaId ;  /* 0x00000000000579c3 */ /* 0x00cea20000008800 */
[----:B------:R-:W-:Y:S01]  /*0910*/  UMOV UR9, 0x100 ;  /* 0x0000010000097882 */ /* 0x000fe20000000000 */
[----:B------:R-:W-:Y:S01]  /*0920*/  UMOV UR7, 0x400 ;  /* 0x0000040000077882 */ /* 0x000fe20000000000 */
[----:B------:R-:W-:Y:S01]  /*0930*/  USEL UR9, UR9, 0xe0, UP2 ;  /* 0x000000e009097887 */ /* 0x000fe20009000000 */
[----:B------:R-:W-:Y:S01]  /*0940*/  UMOV UR4, 0x1 ;  /* 0x0000000100047882 */ /* 0x000fe20000000000 */
[----:B------:R-:W-:Y:S01]  /*0950*/  ELECT P0, URZ, PT ;  /* 0x0000000000ff782f */ /* 0x000fe20003800000 */
[----:B------:R-:W-:-:S04]  /*0960*/  UIADD3 UR10, UPT, UPT, -UR4, 0x100000, URZ ;  /* 0x00100000040a7890 */ /* 0x000fc8000fffe1ff */
[----:B------:R-:W-:Y:S02]  /*0970*/  USHF.L.U32 UR11, UR10, 0xb, URZ ;  /* 0x0000000b0a0b7899 */ /* 0x000fe400080006ff */
[----:B------:R-:W-:Y:S02]  /*0980*/  USHF.L.U32 UR10, UR10, 0x1, URZ ;  /* 0x000000010a0a7899 */ /* 0x000fe400080006ff */
[----:B------:R-:W-:-:S04]  /*0990*/  UIADD3 UR12, UPT, UPT, -UR9, 0x100000, URZ ;  /* 0x00100000090c7890 */ /* 0x000fc8000fffe1ff */
[----:B------:R-:W-:Y:S02]  /*09a0*/  USHF.L.U32 UR13, UR12, 0xb, URZ ;  /* 0x0000000b0c0d7899 */ /* 0x000fe400080006ff */
[----:B------:R-:W-:Y:S02]  /*09b0*/  USHF.L.U32 UR12, UR12, 0x1, URZ ;  /* 0x000000010c0c7899 */ /* 0x000fe400080006ff */
[----:B--2---:R-:W-:Y:S01]  /*09c0*/  ULEA UR5, UR5, UR7, 0x18 ;  /* 0x0000000705057291 */ /* 0x004fe2000f8ec0ff */
[----:B------:R-:W2:Y:S11]  /*09d0*/  FENCE.VIEW.ASYNC.S ;  /* 0x00000000000073c6 */ /* 0x000eb60000000000 */
[----:B--2---:R4:W2:Y:S01]  /*09e0*/  SYNCS.EXCH.64 URZ, [UR5+0x80], UR10 ;  /* 0x0000800a05ff75b2 */ /* 0x0048a20008000100 */
[----:B------:R4:W3:Y:S01]  /*09f0*/  SYNCS.EXCH.64 URZ, [UR5+0x90], UR12 ;  /* 0x0000900c05ff75b2 */ /* 0x0008e20008000100 */
[----:B------:R4:W1:Y:S01]  /*0a00*/  SYNCS.EXCH.64 URZ, [UR5+0x88], UR10 ;  /* 0x0000880a05ff75b2 */ /* 0x0008620008000100 */
[----:B------:R4:W1:Y:S02]  /*0a10*/  SYNCS.EXCH.64 URZ, [UR5+0x98], UR12 ;  /* 0x0000980c05ff75b2 */ /* 0x0008640008000100 */
[----:B----4-:R-:W-:Y:S01]  /*0a20*/  NOP ;  /* 0x0000000000007918 */ /* 0x010fe20000000000 */
.L_x_12:
[----:B------:R-:W4:Y:S01]  /*0a30*/  SHFL.IDX PT, R2, R154, RZ, 0x1f ;  /* 0x00001fff9a027589 */ /* 0x000f2200000e0000 */
[----:B------:R-:W-:Y:S01]  /*0a40*/  NOP ;  /* 0x0000000000007918 */ /* 0x000fe20000000000 */
[----:B----4-:R-:W-:-:S13]  /*0a50*/  ISETP.NE.AND P0, PT, R2, 0x5, PT ;  /* 0x000000050200780c */ /* 0x010fda0003f05270 */
[----:B------:R-:W-:Y:S05]  /*0a60*/  @P0 BRA `(.L_x_13) ;  /* 0x0000000000480947 */ /* 0x000fea0003800000 */
[----:B--2---:R-:W2:Y:S01]  /*0a70*/  S2UR UR7, SR_CgaCtaId ;  /* 0x00000000000779c3 */ /* 0x004ea20000008800 */
        /* <DEDUP_REMOVED lines=12> */
[----:B--2---:R4:W2:Y:S01]  /*0b40*/  SYNCS.EXCH.64 URZ, [UR7+0xa0], UR10 ;  /* 0x0000a00a07ff75b2 */ /* 0x0048a20008000100 */
[----:B------:R4:W3:Y:S01]  /*0b50*/  SYNCS.EXCH.64 URZ, [UR7+0xb0], UR4 ;  /* 0x0000b00407ff75b2 */ /* 0x0008e20008000100 */
[----:B------:R4:W1:Y:S01]  /*0b60*/  SYNCS.EXCH.64 URZ, [UR7+0xa8], UR10 ;  /* 0x0000a80a07ff75b2 */ /* 0x0008620008000100 */
[----:B------:R4:W1:Y:S02]  /*0b70*/  SYNCS.EXCH.64 URZ, [UR7+0xb8], UR4 ;  /* 0x0000b80407ff75b2 */ /* 0x0008640008000100 */
[----:B----4-:R-:W-:Y:S01]  /*0b80*/  NOP ;  /* 0x0000000000007918 */ /* 0x010fe20000000000 */
.L_x_13:
        /* <DEDUP_REMOVED lines=18> */
.L_x_14:
[----:B--23--:R-:W2:Y:S01]  /*0cb0*/  S2UR UR5, SR_CTAID.X ;  /* 0x00000000000579c3 */ /* 0x00cea20000002500 */
[----:B------:R-:W-:-:S05]  /*0cc0*/  CS2R.32 R152, SR_CgaSize ;  /* 0x0000000000987805 */ /* 0x000fca0000008a00 */
[----:B------:R-:W-:-:S05]  /*0cd0*/  IMAD R152, R152, -0xa0, RZ ;  /* 0xffffff6098987824 */ /* 0x000fca00078e02ff */
[----:B------:R-:W-:-:S14]  /*0ce0*/  R2UR UR9, R152 ;  /* 0x00000000980972ca */ /* 0x000fdc00000e0000 */
[----:B------:R-:W3:Y:S01]  /*0cf0*/  LDCU UR9, c[0x0][UR9+0x2b0] ;  /* 0x00005600090977ac */ /* 0x000ee20008000800 */
[----:B------:R-:W-:Y:S01]  /*0d00*/  NOP ;  /* 0x0000000000007918 */ /* 0x000fe20000000000 */
[----:B------:R-:W-:-:S05]  /*0d10*/  CS2R.32 R152, SR_CgaSize ;  /* 0x0000000000987805 */ /* 0x000fca0000008a00 */
[----:B------:R-:W-:-:S05]  /*0d20*/  IMAD R152, R152, -0xa0, RZ ;  /* 0xffffff6098987824 */ /* 0x000fca00078e02ff */
[----:B------:R-:W-:-:S14]  /*0d30*/  R2UR UR7, R152 ;  /* 0x00000000980772ca */ /* 0x000fdc00000e0000 */
[----:B------:R-:W4:Y:S01]  /*0d40*/  LDCU UR7, c[0x0][UR7+0x2b4] ;  /* 0x00005680070777ac */ /* 0x000f220008000800 */
[----:B------:R-:W1:Y:S08]  /*0d50*/  S2UR UR4, SR_CTAID.Y ;  /* 0x00000000000479c3 */ /* 0x000e700000002600 */
[----:B------:R-:W4:Y:S01]  /*0d60*/  LDC R9, c[0x0][0xb24] ;  /* 0x0002c900ff097b82 */ /* 0x000f220000000800 */
[----:B--2---:R-:W-:-:S02]  /*0d70*/  I2FP.F32.U32 R4, UR5 ;  /* 0x0000000500047c45 */ /* 0x004fc40008201000 */
[----:B------:R-:W-:-:S05]  /*0d80*/  CS2R.32 R5, SR_CgaSize ;  /* 0x0000000000057805 */ /* 0x000fca0000008a00 */
[----:B------:R-:W-:-:S06]  /*0d90*/  IMAD R5, R5, -0xa0, RZ ;  /* 0xffffff6005057824 */ /* 0x000fcc00078e02ff */
[----:B------:R-:W2:Y:S01]  /*0da0*/  LDC R5, c[0x0][R5+0x2a0] ;  /* 0x0000a80005057b82 */ /* 0x000ea20000000800 */
[----:B------:R-:W-:Y:S01]  /*0db0*/  MOV R21, UR5 ;  /* 0x0000000500157c02 */ /* 0x000fe20008000f00 */
[----:B---3--:R-:W-:Y:S01]  /*0dc0*/  FMUL R4, R4, UR9 ;  /* 0x0000000904047c20 */ /* 0x008fe20008400000 */
[----:B-1----:R-:W-:Y:S02]  /*0dd0*/  I2FP.F32.U32 R2, UR4 ;  /* 0x0000000400027c45 */ /* 0x002fe40008201000 */
[----:B------:R-:W-:-:S05]  /*0de0*/  CS2R.32 R3, SR_CgaSize ;  /* 0x0000000000037805 */ /* 0x000fca0000008a00 */
[----:B------:R-:W-:-:S06]  /*0df0*/  IMAD R3, R3, -0xa0, RZ ;  /* 0xffffff6003037824 */ /* 0x000fcc00078e02ff */
[----:B------:R-:W1:Y:S01]  /*0e00*/  LDC R3, c[0x0][R3+0x2a4] ;  /* 0x0000a90003037b82 */ /* 0x000e620000000800 */
[----:B------:R-:W3:Y:S01]  /*0e10*/  F2I.U32.TRUNC.NTZ R152, R4 ;  /* 0x0000000400987305 */ /* 0x000ee2000020f000 */
[----:B------:R-:W-:Y:S01]  /*0e20*/  MOV R20, UR4 ;  /* 0x0000000400147c02 */ /* 0x000fe20008000f00 */
[----:B----4-:R-:W-:-:S05]  /*0e30*/  FMUL R2, R2, UR7 ;  /* 0x0000000702027c20 */ /* 0x010fca0008400000 */
[----:B------:R-:W-:Y:S01]  /*0e40*/  BAR.SYNC.DEFER_BLOCKING 0x0 ;  /* 0x0000000000007b1d */ /* 0x000fe20000010000 */
[----:B------:R-:W-:-:S05]  /*0e50*/  ISETP.GE.AND P0, PT, R9, 0x1, PT ;  /* 0x000000010900780c */ /* 0x000fca0003f06270 */
[----:B------:R-:W4:Y:S02]  /*0e60*/  F2I.U32.TRUNC.NTZ R150, R2 ;  /* 0x0000000200967305 */ /* 0x000f24000020f000 */
[----:B------:R-:W1:Y:S01]  /*0e70*/  S2UR UR36, SR_CTAID.Z ;  /* 0x00000000002479c3 */ /* 0x000e620000002700 */
[----:B---3--:R-:W-:-:S05]  /*0e80*/  IADD3 R152, PT, PT, -R152, RZ, RZ ;  /* 0x000000ff98987210 */ /* 0x008fca0007ffe1ff */
[----:B--2---:R-:W-:Y:S01]  /*0e90*/  IMAD R152, R5, R152, UR5 ;  /* 0x0000000505987e24 */ /* 0x004fe2000f8e0298 */
[----:B----4-:R-:W-:-:S05]  /*0ea0*/  IADD3 R150, PT, PT, -R150, RZ, RZ ;  /* 0x000000ff96967210 */ /* 0x010fca0007ffe1ff */
[----:B-1----:R-:W-:Y:S01]  /*0eb0*/  IMAD R150, R3, R150, UR4 ;  /* 0x0000000403967e24 */ /* 0x002fe2000f8e0296 */
[----:B------:R-:W-:Y:S06]  /*0ec0*/  @!P0 BRA `(.L_x_15) ;  /* 0x0000000000b88947 */ /* 0x000fec0003800000 */
[----:B------:R-:W1:Y:S01]  /*0ed0*/  LDC.64 R4, c[0x0][0xb18] ;  /* 0x0002c600ff047b82 */ /* 0x000e620000000a00 */
[----:B------:R-:W-:-:S07]  /*0ee0*/  ISETP.NE.AND P0, PT, R9, 0x1, PT ;  /* 0x000000010900780c */ /* 0x000fce0003f05270 */
[----:B------:R-:W2:Y:S08]  /*0ef0*/  LDC R10, c[0x0][0xb0c] ;  /* 0x0002c300ff0a7b82 */ /* 0x000eb00000000800 */
[----:B------:R-:W3:Y:S08]  /*0f00*/  LDC R11, c[0x0][0x370] ;  /* 0x0000dc00ff0b7b82 */ /* 0x000ef00000000800 */
[----:B------:R-:W4:Y:S01]  /*0f10*/  LDC R12, c[0x0][0x374] ;  /* 0x0000dd00ff0c7b82 */ /* 0x000f220000000800 */
[----:B-1----:R-:W-:-:S07]  /*0f20*/  ISETP.NE.AND P1, PT, R4, 0x1, PT ;  /* 0x000000010400780c */ /* 0x002fce0003f25270 */
[----:B------:R-:W3:Y:S01]  /*0f30*/  LDC.64 R6, c[0x0][0xb10] ;  /* 0x0002c400ff067b82 */ /* 0x000ee20000000a00 */
[----:B--2---:R-:W-:-:S07]  /*0f40*/  ISETP.NE.AND P2, PT, R10, 0x1, PT ;  /* 0x000000010a00780c */ /* 0x004fce0003f45270 */
[----:B------:R-:W1:Y:S08]  /*0f50*/  LDC R8, c[0x0][0xb20] ;  /* 0x0002c800ff087b82 */ /* 0x000e700000000800 */
[----:B------:R-:W2:Y:S01]  /*0f60*/  LDC.64 R2, c[0x0][0xb28] ;  /* 0x0002ca00ff027b82 */ /* 0x000ea20000000a00 */
[----:B----4-:R-:W-:-:S04]  /*0f70*/  IMAD.HI.U32 R13, R12, R5, RZ ;  /* 0x000000050c0d7227 */ /* 0x010fc800078e00ff */
[----:B------:R-:W-:-:S04]  /*0f80*/  IMAD.HI.U32 R5, R20, R5, RZ ;  /* 0x0000000514057227 */ /* 0x000fc800078e00ff */
[----:B---3--:R-:W-:-:S04]  /*0f90*/  IMAD.HI.U32 R14, R11, R6, RZ ;  /* 0x000000060b0e7227 */ /* 0x008fc800078e00ff */
[C---:B------:R-:W-:Y:S01]  /*0fa0*/  IMAD.HI.U32 R16, R21.reuse, R6, RZ ;  /* 0x0000000615107227 */ /* 0x040fe200078e00ff */
[-C--:B------:R-:W-:Y:S02]  /*0fb0*/  @P2 SHF.R.U32.HI R11, RZ, R7.reuse, R14 ;  /* 0x00000007ff0b2219 */ /* 0x080fe4000001160e */
[-C--:B-1----:R-:W-:Y:S02]  /*0fc0*/  @P1 SHF.R.U32.HI R12, RZ, R8.reuse, R13 ;  /* 0x00000008ff0c1219 */ /* 0x082fe4000001160d */
[----:B------:R-:W-:Y:S02]  /*0fd0*/  SHF.R.U32.HI R5, RZ, R8, R5 ;  /* 0x00000008ff057219 */ /* 0x000fe40000011605 */
[----:B------:R-:W-:Y:S02]  /*0fe0*/  SHF.R.U32.HI R16, RZ, R7, R16 ;  /* 0x00000007ff107219 */ /* 0x000fe40000011610 */
[----:B------:R-:W-:Y:S01]  /*0ff0*/  SEL R5, R20, R5, !P1 ;  /* 0x0000000514057207 */ /* 0x000fe20004800000 */
[----:B--2---:R-:W-:Y:S01]  /*1000*/  IMAD.HI.U32 R14, R12, R2, RZ ;  /* 0x000000020c0e7227 */ /* 0x004fe200078e00ff */
[----:B------:R-:W-:-:S02]  /*1010*/  SEL R7, R21, R16, !P2 ;  /* 0x0000001015077207 */ /* 0x000fc40005000000 */
[----:B------:R-:W-:Y:S01]  /*1020*/  IADD3 R13, PT, PT, -R5, RZ, RZ ;  /* 0x000000ff050d7210 */ /* 0x000fe20007ffe1ff */
[----:B------:R-:W-:Y:S01]  /*1030*/  IMAD.HI.U32 R6, R11, R2, RZ ;  /* 0x000000020b067227 */ /* 0x000fe200078e00ff */
[----:B------:R-:W-:-:S03]  /*1040*/  @P0 SHF.R.U32.HI R12, RZ, R3, R14 ;  /* 0x00000003ff0c0219 */ /* 0x000fc6000001160e */
[----:B------:R-:W-:Y:S01]  /*1050*/  IMAD R13, R4, R13, R20 ;  /* 0x0000000d040d7224 */ /* 0x000fe200078e0214 */
[----:B------:R-:W-:Y:S01]  /*1060*/  @P0 SHF.R.U32.HI R11, RZ, R3, R6 ;  /* 0x00000003ff0b0219 */ /* 0x000fe20000011606 */
[----:B------:R-:W-:-:S04]  /*1070*/  IMAD R12, R12, R9, RZ ;  /* 0x000000090c0c7224 */ /* 0x000fc800078e02ff */
[----:B------:R-:W-:Y:S01]  /*1080*/  IMAD R6, R11, R9, RZ ;  /* 0x000000090b067224 */ /* 0x000fe200078e02ff */
[----:B------:R-:W-:-:S04]  /*1090*/  ISETP.GE.AND P1, PT, R5, R12, PT ;  /* 0x0000000c0500720c */ /* 0x000fc80003f26270 */
[----:B------:R-:W-:Y:S01]  /*10a0*/  ISETP.GE.OR P1, PT, R7, R6, P1 ;  /* 0x000000060700720c */ /* 0x000fe20000f26670 */
[----:B------:R-:W-:-:S05]  /*10b0*/  IMAD.HI.U32 R6, R5, R2, RZ ;  /* 0x0000000205067227 */ /* 0x000fca00078e00ff */
[----:B------:R-:W-:-:S04]  /*10c0*/  SHF.R.U32.HI R6, RZ, R3, R6 ;  /* 0x00000003ff067219 */ /* 0x000fc80000011606 */
[----:B------:R-:W-:-:S03]  /*10d0*/  SEL R6, R5, R6, !P0 ;  /* 0x0000000605067207 */ /* 0x000fc60004000000 */
[----:B------:R-:W-:Y:S01]  /*10e0*/  @!P1 IMAD.HI.U32 R8, R7, R2, RZ ;  /* 0x0000000207089227 */ /* 0x000fe200078e00ff */
[----:B------:R-:W-:-:S04]  /*10f0*/  IADD3 R2, PT, PT, -R6, RZ, RZ ;  /* 0x000000ff06027210 */ /* 0x000fc80007ffe1ff */
[----:B------:R-:W-:Y:S01]  /*1100*/  @!P1 SHF.R.U32.HI R8, RZ, R3, R8 ;  /* 0x00000003ff089219 */ /* 0x000fe20000011608 */
[----:B------:R-:W-:-:S03]  /*1110*/  IMAD R2, R9, R2, R5 ;  /* 0x0000000209027224 */ /* 0x000fc600078e0205 */
[----:B------:R-:W-:-:S05]  /*1120*/  @!P1 SEL R3, R7, R8, !P0 ;  /* 0x0000000807039207 */ /* 0x000fca0004000000 */
[--C-:B------:R-:W-:Y:S02]  /*1130*/  @!P1 IMAD.IADD R6, R6, 0x1, -R3.reuse ;  /* 0x0000000106069824 */ /* 0x100fe400078e0a03 */
[----:B------:R-:W-:Y:S01]  /*1140*/  @!P1 IMAD R3, R2, R11, R3 ;  /* 0x0000000b02039224 */ /* 0x000fe200078e0203 */
[----:B------:R-:W-:Y:S01]  /*1150*/  IADD3 R2, PT, PT, -R7, RZ, RZ ;  /* 0x000000ff07027210 */ /* 0x000fe20007ffe1ff */
[----:B------:R-:W-:Y:S02]  /*1160*/  @!P1 IMAD R5, R6, R9, R7 ;  /* 0x0000000906059224 */ /* 0x000fe400078e0207 */
[----:B------:R-:W-:Y:S02]  /*1170*/  @!P1 IMAD.MOV.U32 R7, RZ, RZ, R3 ;  /* 0x000000ffff079224 */ /* 0x000fe400078e0003 */
[----:B------:R-:W-:Y:S02]  /*1180*/  IMAD R2, R10, R2, R21 ;  /* 0x000000020a027224 */ /* 0x000fe400078e0215 */
[----:B------:R-:W-:-:S02]  /*1190*/  IMAD R20, R5, R4, R13 ;  /* 0x0000000405147224 */ /* 0x000fc400078e020d */
[----:B------:R-:W-:Y:S02]  /*11a0*/  IMAD R21, R7, R10, R2 ;  /* 0x0000000a07157224 */ /* 0x000fe400078e0202 */
.L_x_15:
[----:B------:R-:W1:Y:S01]  /*11b0*/  LDCU UR4, c[0x0][0xb30] ;  /* 0x00016600ff0477ac */ /* 0x000e620008000800 */
[----:B------:R-:W2:Y:S08]  /*11c0*/  S2UR UR37, SR_CgaCtaId ;  /* 0x00000000002579c3 */ /* 0x000eb00000008800 */
[----:B------:R-:W3:Y:S01]  /*11d0*/  LDC R72, c[0x0][0xb24] ;  /* 0x0002c900ff487b82 */ /* 0x000ee20000000800 */
[----:B-1----:R-:W-:-:S09]  /*11e0*/  UISETP.NE.AND UP1, UPT, UR4, 0x1, UPT ;  /* 0x000000010400788c */ /* 0x002fd2000bf25270 */
[----:B--2---:R-:W-:Y:S05]  /*11f0*/  BRA.U UP1, `(.L_x_16) ;  /* 0x0000000101407547 */ /* 0x004fea000b800000 */
[----:B------:R-:W1:Y:S08]  /*1200*/  LDC.64 R4, c[0x0][0xb10] ;  /* 0x0002c400ff047b82 */ /* 0x000e700000000a00 */
[----:B------:R-:W2:Y:S08]  /*1210*/  LDC.64 R2, c[0x0][0xb18] ;  /* 0x0002c600ff027b82 */ /* 0x000eb00000000a00 */
[----:B------:R-:W4:Y:S08]  /*1220*/  LDC R6, c[0x0][0xb20] ;  /* 0x0002c800ff067b82 */ /* 0x000f300000000800 */
[----:B------:R-:W3:Y:S01]  /*1230*/  LDC R8, c[0x0][0xb0c] ;  /* 0x0002c300ff087b82 */ /* 0x000ee20000000800 */
[----:B-1----:R-:W-:-:S05]  /*1240*/  IMAD.HI.U32 R4, R21, R4, RZ ;  /* 0x0000000415047227 */ /* 0x002fca00078e00ff */
[----:B------:R-:W-:Y:S01]  /*1250*/  SHF.R.U32.HI R4, RZ, R5, R4 ;  /* 0x00000005ff047219 */ /* 0x000fe20000011604 */
[----:B--2---:R-:W-:Y:S01]  /*1260*/  IMAD.HI.U32 R3, R20, R3, RZ ;  /* 0x0000000314037227 */ /* 0x004fe200078e00ff */
[----:B------:R-:W-:-:S04]  /*1270*/  ISETP.NE.AND P0, PT, R2, 0x1, PT ;  /* 0x000000010200780c */ /* 0x000fc80003f05270 */
[----:B----4-:R-:W-:-:S04]  /*1280*/  SHF.R.U32.HI R3, RZ, R6, R3 ;  /* 0x00000006ff037219 */ /* 0x010fc80000011603 */
[----:B------:R-:W-:Y:S02]  /*1290*/  SEL R3, R20, R3, !P0 ;  /* 0x0000000314037207 */ /* 0x000fe40004000000 */
[----:B---3--:R-:W-:-:S04]  /*12a0*/  ISETP.NE.AND P1, PT, R8, 0x1, PT ;  /* 0x000000010800780c */ /* 0x008fc80003f25270 */
[----:B------:R-:W-:-:S05]  /*12b0*/  SEL R4, R21, R4, !P1 ;  /* 0x0000000415047207 */ /* 0x000fca0004800000 */
[----:B------:R-:W-:Y:S02]  /*12c0*/  IMAD.IADD R5, R3, 0x1, -R4 ;  /* 0x0000000103057824 */ /* 0x000fe400078e0a04 */
[----:B------:R-:W-:Y:S02]  /*12d0*/  IMAD.IADD R3, R4, 0x1, -R3 ;  /* 0x0000000104037824 */ /* 0x000fe400078e0a03 */
[----:B------:R-:W-:Y:S02]  /*12e0*/  IMAD R21, R5, R8, R21 ;  /* 0x0000000805157224 */ /* 0x000fe400078e0215 */
[----:B------:R-:W-:-:S07]  /*12f0*/  IMAD R20, R3, R2, R20 ;  /* 0x0000000203147224 */ /* 0x000fce00078e0214 */
.L_x_16:
[----:B------:R-:W-:Y:S01]  /*1300*/  BAR.SYNC.DEFER_BLOCKING 0x0 ;  /* 0x0000000000007b1d */ /* 0x000fe20000010000 */
[----:B------:R-:W-:Y:S01]  /*1310*/  UISETP.NE.AND UP1, UPT, UR8, 0x2, UPT ;  /* 0x000000020800788c */ /* 0x000fe2000bf25270 */
[----:B------:R-:W-:Y:S02]  /*1320*/  ISETP.NE.OR P5, PT, R0, 0x2, !P5 ;  /* 0x000000020000780c */ /* 0x000fe40006fa5670 */
[----:B------:R-:W-:-:S06]  /*1330*/  LOP3.LUT R2, R167, 0x1f, RZ, 0xc0, !PT ;  /* 0x0000001fa7027812 */ /* 0x000fcc00078ec0ff */
[----:B------:R-:W-:Y:S05]  /*1340*/  BRA.U UP1, `(.L_x_17) ;  /* 0x00000011013c7547 */ /* 0x000fea000b800000 */
[----:B------:R-:W1:Y:S01]  /*1350*/  LDCU UR13, c[0x0][0x38c] ;  /* 0x00007180ff0d77ac */ /* 0x000e620008000800 */
[----:B------:R-:W2:Y:S01]  /*1360*/  LDC R9, c[0x0][0x370] ;  /* 0x0000dc00ff097b82 */ /* 0x000ea20000000800 */
[----:B------:R-:W-:Y:S01]  /*1370*/  PLOP3.LUT P1, PT, PT, PT, UP2, 0x80, 0x8 ;  /* 0x000000000008781c */ /* 0x000fe20003f2f028 */
[----:B------:R-:W-:Y:S01]  /*1380*/  HFMA2 R12, -RZ, RZ, 0, 0 ;  /* 0x00000000ff0c7431 */ /* 0x000fe200000001ff */
[----:B------:R-:W-:Y:S01]  /*1390*/  ISETP.EQ.OR P4, PT, R2, RZ, P5 ;  /* 0x000000ff0200720c */ /* 0x000fe20002f82670 */
[----:B------:R-:W-:Y:S01]  /*13a0*/  IMAD.MOV.U32 R15, RZ, RZ, 0x1 ;  /* 0x00000001ff0f7424 */ /* 0x000fe200078e00ff */
[----:B------:R-:W-:Y:S01]  /*13b0*/  PLOP3.LUT P1, PT, P1, PT, PT, 0x8, 0x80 ;  /* 0x000000000080781c */ /* 0x000fe20000f2e170 */
[----:B------:R-:W-:Y:S01]  /*13c0*/  IMAD.MOV.U32 R14, RZ, RZ, RZ ;  /* 0x000000ffff0e7224 */ /* 0x000fe200078e00ff */
[----:B------:R-:W-:Y:S01]  /*13d0*/  MOV R8, 0x1 ;  /* 0x0000000100087802 */ /* 0x000fe20000000f00 */
[----:B------:R-:W4:Y:S01]  /*13e0*/  LDC R0, c[0x0][0x374] ;  /* 0x0000dd00ff007b82 */ /* 0x000f220000000800 */
[----:B------:R-:W-:Y:S01]  /*13f0*/  IMAD.MOV.U32 R10, RZ, RZ, RZ ;  /* 0x000000ffff0a7224 */ /* 0x000fe200078e00ff */
[----:B------:R-:W2:Y:S01]  /*1400*/  LDCU.64 UR22, c[0x0][0x348] ;  /* 0x00006900ff1677ac */ /* 0x000ea20008000a00 */
[----:B------:R-:W-:Y:S01]  /*1410*/  UMOV UR6, URZ ;  /* 0x000000ff00067c82 */ /* 0x000fe20008000000 */
[----:B-1----:R-:W-:-:S04]  /*1420*/  UIADD3 UR5, UPT, UPT, UR13, 0x3f, URZ ;  /* 0x0000003f0d057890 */ /* 0x002fc8000fffe0ff */
[----:B------:R-:W-:-:S04]  /*1430*/  USHF.R.S32.HI UR4, URZ, 0x1f, UR5 ;  /* 0x0000001fff047899 */ /* 0x000fc80008011405 */
[----:B------:R-:W-:-:S04]  /*1440*/  ULEA.HI UR4, UR4, UR5, URZ, 0x6 ;  /* 0x0000000504047291 */ /* 0x000fc8000f8f30ff */
[----:B------:R-:W-:Y:S02]  /*1450*/  USHF.R.S32.HI UR15, URZ, 0x6, UR4 ;  /* 0x00000006ff0f7899 */ /* 0x000fe40008011404 */
[----:B------:R-:W-:Y:S02]  /*1460*/  UIADD3 UR4, UPT, UPT, UR13, -0x1, URZ ;  /* 0xffffffff0d047890 */ /* 0x000fe4000fffe0ff */
[----:B------:R-:W-:Y:S02]  /*1470*/  UISETP.LT.U32.AND UP0, UPT, UR15, 0x3, UPT ;  /* 0x000000030f00788c */ /* 0x000fe4000bf01070 */
[----:B------:R-:W-:Y:S02]  /*1480*/  UISETP.GE.U32.AND UP1, UPT, UR4, -0x7f, UPT ;  /* 0xffffff810400788c */ /* 0x000fe4000bf26070 */
[----:B------:R-:W-:Y:S02]  /*1490*/  USEL UR14, UR15, 0x3, UP0 ;  /* 0x000000030f0e7887 */ /* 0x000fe40008000000 */
[----:B------:R-:W-:-:S02]  /*14a0*/  UIADD3 UR13, UPT, UPT, UR13, 0x7e, URZ ;  /* 0x0000007e0d0d7890 */ /* 0x000fc4000fffe0ff */
[----:B------:R-:W-:Y:S02]  /*14b0*/  UIADD3 UR5, UPT, UPT, UR14, -0x1, URZ ;  /* 0xffffffff0e057890 */ /* 0x000fe4000fffe0ff */
[----:B------:R-:W-:-:S03]  /*14c0*/  UIADD3 UR7, UPT, UPT, UR15, -UR14, URZ ;  /* 0x8000000e0f077290 */ /* 0x000fc6000fffe0ff */
[----:B------:R-:W-:-:S04]  /*14d0*/  @UP1 UIADD3 UR5, UPT, UPT, UR14, URZ, URZ ;  /* 0x000000ff0e051290 */ /* 0x000fc8000fffe0ff */
[----:B--2---:R-:W-:-:S12]  /*14e0*/  UIADD3 UR5, UPT, UPT, UR5, 0x1, URZ ;  /* 0x0000000105057890 */ /* 0x004fd8000fffe0ff */
.L_x_35:
[----:B------:R-:W-:Y:S01]  /*14f0*/  UISETP.NE.AND UP0, UPT, UR37, URZ, UPT ;  /* 0x000000ff2500728c */ /* 0x000fe2000bf05270 */
[----:B------:R-:W1:Y:S08]  /*1500*/  S2UR UR37, SR_CgaCtaId ;  /* 0x00000000002579c3 */ /* 0x000e700000008800 */
[----:B------:R-:W-:Y:S05]  /*1510*/  BRA.U UP0, `(.L_x_18) ;  /* 0x0000000100347547 */ /* 0x000fea000b800000 */
[----:B------:R-:W2:Y:S01]  /*1520*/  S2R R2, SR_CgaCtaId ;  /* 0x0000000000027919 */ /* 0x000ea20000008800 */
[----:B------:R-:W-:-:S04]  /*1530*/  MOV R3, 0x400 ;  /* 0x0000040000037802 */ /* 0x000fc80000000f00 */
[----:B--2---:R-:W-:Y:S02]  /*1540*/  LEA R3, R2, R3, 0x18 ;  /* 0x0000000302037211 */ /* 0x004fe400078ec0ff */
[----:B------:R-:W-:-:S03]  /*1550*/  SHF.L.U32 R2, R8, 0x1f, RZ ;  /* 0x0000001f08027819 */ /* 0x000fc600000006ff */
[----:B------:R-:W-:-:S04]  /*1560*/  IMAD R3, R10, 0x8, R3 ;  /* 0x000000080a037824 */ /* 0x000fc800078e0203 */
[----:B------:R-:W2:Y:S02]  /*1570*/  SYNCS.PHASECHK.TRANS64.TRYWAIT P0, [R3+URZ+0xd0], R2 ;  /* 0x0000d002030075a7 */ /* 0x000ea400080011ff */
[----:B--2---:R-:W-:Y:S05]  /*1580*/  @!P0 BRA `(.L_x_19) ;  /* 0x0000009800648947 */ /* 0x004fea0003800000 */
.L_x_122:
[----:B------:R-:W-:Y:S01]  /*1590*/  VIADD R10, R10, 0x1 ;  /* 0x000000010a0a7836 */ /* 0x000fe20000000000 */
[----:B------:R2:W-:Y:S04]  /*15a0*/  SYNCS.ARRIVE.TRANS64.A1T0 RZ, [R3+URZ+0xc0], RZ ;  /* 0x0000c0ff03ff79a7 */ /* 0x0005e800081000ff */
[----:B------:R-:W-:-:S04]  /*15b0*/  ISETP.NE.AND P0, PT, R10, 0x2, PT ;  /* 0x000000020a00780c */ /* 0x000fc80003f05270 */
[----:B------:R-:W-:Y:S02]  /*15c0*/  SEL R10, R10, RZ, P0 ;  /* 0x000000ff0a0a7207 */ /* 0x000fe40000000000 */
[----:B--2---:R-:W-:-:S04]  /*15d0*/  SEL R3, RZ, 0x1, P0 ;  /* 0x00000001ff037807 */ /* 0x004fc80000000000 */
[----:B------:R-:W-:-:S07]  /*15e0*/  LOP3.LUT R8, R8, R3, RZ, 0x3c, !PT ;  /* 0x0000000308087212 */ /* 0x000fce00078e3cff */
.L_x_18:
[----:B------:R-:W-:Y:S01]  /*15f0*/  UMOV UR4, 0x400 ;  /* 0x0000040000047882 */ /* 0x000fe20000000000 */
[----:B------:R-:W-:Y:S01]  /*1600*/  SHF.L.U32 R2, R15, 0x1f, RZ ;  /* 0x0000001f0f027819 */ /* 0x000fe200000006ff */
[----:B-1----:R-:W-:Y:S01]  /*1610*/  ULEA UR4, UR37, UR4, 0x18 ;  /* 0x0000000425047291 */ /* 0x002fe2000f8ec0ff */
[----:B------:R-:W-:Y:S01]  /*1620*/  R2UR UR35, R21 ;  /* 0x00000000152372ca */ /* 0x000fe200000e0000 */
[----:B------:R-:W-:Y:S01]  /*1630*/  UISETP.GE.U32.AND UP0, UPT, UR13, 0x7f, UPT ;  /* 0x0000007f0d00788c */ /* 0x000fe2000bf06070 */
[----:B------:R-:W-:Y:S01]  /*1640*/  R2UR UR11, R20 ;  /* 0x00000000140b72ca */ /* 0x000fe200000e0000 */
[----:B------:R-:W-:Y:S01]  /*1650*/  ULEA UR8, UR6, UR4, 0x3 ;  /* 0x0000000406087291 */ /* 0x000fe2000f8e18ff */
[----:B------:R-:W-:-:S08]  /*1660*/  UMOV UR24, URZ ;  /* 0x000000ff00187c82 */ /* 0x000fd00008000000 */
[----:B------:R1:W2:Y:S01]  /*1670*/  SYNCS.PHASECHK.TRANS64.TRYWAIT P0, [UR8+0x18], R2 ;  /* 0x00001802ff0075a7 */ /* 0x0002a20008001108 */
[----:B------:R-:W-:Y:S02]  /*1680*/  USHF.L.U32 UR35, UR35, 0x7, URZ ;  /* 0x0000000723237899 */ /* 0x000fe400080006ff */
[----:B------:R-:W-:Y:S01]  /*1690*/  USHF.L.U32 UR11, UR11, 0x8, URZ ;  /* 0x000000080b0b7899 */ /* 0x000fe200080006ff */
[----:B------:R-:W-:Y:S11]  /*16a0*/  BRA.U !UP0, `(.L_x_20) ;  /* 0x0000000108a87547 */ /* 0x000ff6000b800000 */
[----:B------:R-:W-:Y:S01]  /*16b0*/  UMOV UR16, URZ ;  /* 0x000000ff00107c82 */ /* 0x000fe20008000000 */
[----:B------:R-:W-:-:S05]  /*16c0*/  UMOV UR17, UR6 ;  /* 0x0000000600117c82 */ /* 0x000fca0008000000 */
.L_x_25:
[----:B-1----:R-:W-:Y:S01]  /*16d0*/  ULEA UR33, UR17, UR4, 0x3 ;  /* 0x0000000411217291 */ /* 0x002fe2000f8e18ff */
[----:B--2---:R-:W-:Y:S01]  /*16e0*/  @!P5 MOV R3, 0x6000 ;  /* 0x000060000003d802 */ /* 0x004fe20000000f00 */
[----:B--2---:R-:W-:Y:S10]  /*16f0*/  @P0 BRA `(.L_x_21) ;  /* 0x00000000000c0947 */ /* 0x004ff40003800000 */
[----:B------:R-:W-:-:S04]  /*1700*/  SHF.L.U32 R5, R15, 0x1f, RZ ;  /* 0x0000001f0f057819 */ /* 0x000fc800000006ff */
[----:B------:R-:W2:Y:S02]  /*1710*/  SYNCS.PHASECHK.TRANS64.TRYWAIT P0, [UR33+0x18], R5 ;  /* 0x00001805ff0075a7 */ /* 0x000ea40008001121 */
[----:B--2---:R-:W-:Y:S05]  /*1720*/  @!P0 BRA `(.L_x_22) ;  /* 0x0000009800108947 */ /* 0x004fea0003800000 */
.L_x_21:
[----:B------:R2:W-:Y:S01]  /*1730*/  @!P5 SYNCS.ARRIVE.TRANS64 RZ, [UR33], R3 ;  /* 0x00000003ffffd9a7 */ /* 0x0005e20008000021 */
[----:B------:R-:W-:Y:S04]  /*1740*/  BSSY.RECONVERGENT B0, `(.L_x_23) ;  /* 0x0000003000007945 */ /* 0x000fe80003800200 */
[----:B------:R-:W-:Y:S05]  /*1750*/  @P4 BRA `(.L_x_24) ;  /* 0x0000000000044947 */ /* 0x000fea0003800000 */
[----:B------:R-:W-:Y:S05]  /*1760*/  BPT.TRAP 0x1 ;  /* 0x000000040000795c */ /* 0x000fea0000300000 */
.L_x_24:
[----:B------:R-:W-:Y:S05]  /*1770*/  BSYNC.RECONVERGENT B0 ;  /* 0x0000000000007941 */ /* 0x000fea0003800200 */
.L_x_23:
[----:B------:R-:W-:Y:S02]  /*1780*/  UIADD3 UR6, UPT, UPT, UR17, 0x1, URZ ;  /* 0x0000000111067890 */ /* 0x000fe4000fffe0ff */
[----:B------:R-:W-:Y:S02]  /*1790*/  ULEA UR32, UR17, UR4, 0xd ;  /* 0x0000000411207291 */ /* 0x000fe4000f8e68ff */
[----:B------:R-:W-:Y:S02]  /*17a0*/  UISETP.NE.AND UP0, UPT, UR6, 0x3, UPT ;  /* 0x000000030600788c */ /* 0x000fe4000bf05270 */
[----:B------:R-:W-:Y:S02]  /*17b0*/  UIADD3 UR26, UP1, UPT, UR22, 0x80, URZ ;  /* 0x00000080161a7890 */ /* 0x000fe4000ff3e0ff */
[----:B------:R-:W-:Y:S02]  /*17c0*/  USEL UR9, URZ, 0x1, UP0 ;  /* 0x00000001ff097887 */ /* 0x000fe40008000000 */
[----:B------:R-:W-:-:S02]  /*17d0*/  USEL UR6, UR6, URZ, UP0 ;  /* 0x000000ff06067287 */ /* 0x000fc40008000000 */
[----:B------:R-:W-:Y:S02]  /*17e0*/  UIADD3 UR20, UP0, UPT, UR22, 0x180, URZ ;  /* 0x0000018016147890 */ /* 0x000fe4000ff1e0ff */
[----:B------:R-:W-:Y:S01]  /*17f0*/  ULEA UR8, UR6, UR4, 0x3 ;  /* 0x0000000406087291 */ /* 0x000fe2000f8e18ff */
[----:B------:R-:W-:Y:S01]  /*1800*/  LOP3.LUT R15, R15, UR9, RZ, 0x3c, !PT ;  /* 0x000000090f0f7c12 */ /* 0x000fe2000f8e3cff */
[----:B------:R-:W-:Y:S02]  /*1810*/  USHF.L.U32 UR34, UR16, 0x6, URZ ;  /* 0x0000000610227899 */ /* 0x000fe400080006ff */
[----:B------:R-:W-:Y:S01]  /*1820*/  UIADD3.X UR27, UPT, UPT, URZ, UR23, URZ, UP1, !UPT ;  /* 0x00000017ff1b7290 */ /* 0x000fe20008ffe4ff */
[----:B-1----:R-:W-:Y:S01]  /*1830*/  SHF.L.U32 R2, R15, 0x1f, RZ ;  /* 0x0000001f0f027819 */ /* 0x002fe200000006ff */
[----:B------:R-:W-:Y:S02]  /*1840*/  UIADD3 UR32, UPT, UPT, UR32, 0xc400, URZ ;  /* 0x0000c40020207890 */ /* 0x000fe4000fffe0ff */
[----:B------:R-:W-:Y:S01]  /*1850*/  UIADD3.X UR21, UPT, UPT, URZ, UR23, URZ, UP0, !UPT ;  /* 0x00000017ff157290 */ /* 0x000fe200087fe4ff */
[----:B------:R1:W1:Y:S01]  /*1860*/  SYNCS.PHASECHK.TRANS64.TRYWAIT P0, [UR8+0x18], R2 ;  /* 0x00001802ff0075a7 */ /* 0x0002620008001108 */
[----:B------:R-:W-:Y:S01]  /*1870*/  ULEA UR8, UR17, UR4, 0xe ;  /* 0x0000000411087291 */ /* 0x000fe2000f8e70ff */
[----:B------:R-:W-:Y:S01]  /*1880*/  UMOV UR18, 0x0 ;  /* 0x0000000000127882 */ /* 0x000fe20000000000 */
[----:B------:R-:W-:-:S02]  /*1890*/  UMOV UR19, 0x10000000 ;  /* 0x1000000000137882 */ /* 0x000fc40000000000 */
[----:B------:R-:W-:Y:S01]  /*18a0*/  UIADD3 UR8, UPT, UPT, UR8, 0x12400, URZ ;  /* 0x0001240008087890 */ /* 0x000fe2000fffe0ff */
[----:B------:R1:W-:Y:S01]  /*18b0*/  UTMALDG.3D [UR32], [UR26], desc[UR18] ;  /* 0x000012201a0075b4 */ /* 0x0003e20008011000 */
[----:B------:R-:W-:Y:S01]  /*18c0*/  UMOV UR12, UR36 ;  /* 0x00000024000c7c82 */ /* 0x000fe20008000000 */
[----:B------:R-:W-:Y:S01]  /*18d0*/  UMOV UR9, UR33 ;  /* 0x0000002100097c82 */ /* 0x000fe20008000000 */
[----:B------:R-:W-:Y:S01]  /*18e0*/  UMOV UR10, UR34 ;  /* 0x00000022000a7c82 */ /* 0x000fe20008000000 */
[----:B------:R-:W-:Y:S01]  /*18f0*/  UIADD3 UR16, UPT, UPT, UR16, 0x1, URZ ;  /* 0x0000000110107890 */ /* 0x000fe2000fffe0ff */
[----:B------:R-:W-:Y:S01]  /*1900*/  UMOV UR24, UR5 ;  /* 0x0000000500187c82 */ /* 0x000fe20008000000 */
[----:B------:R-:W-:Y:S02]  /*1910*/  UMOV UR17, UR6 ;  /* 0x0000000600117c82 */ /* 0x000fe40008000000 */
[----:B------:R1:W-:Y:S01]  /*1920*/  UTMALDG.3D [UR8], [UR20], desc[UR18] ;  /* 0x00001208140075b4 */ /* 0x0003e20008011000 */
[----:B------:R-:W-:-:S09]  /*1930*/  UISETP.NE.AND UP0, UPT, UR16, UR5, UPT ;  /* 0x000000051000728c */ /* 0x000fd2000bf05270 */
[----:B------:R-:W-:Y:S05]  /*1940*/  BRA.U UP0, `(.L_x_25) ;  /* 0xfffffffd00607547 */ /* 0x000fea000b83ffff */
.L_x_20:
[----:B-1----:R-:W-:Y:S01]  /*1950*/  ULEA UR8, UR6, UR4, 0x3 ;  /* 0x0000000406087291 */ /* 0x002fe2000f8e18ff */
[----:B------:R-:W-:Y:S01]  /*1960*/  SHF.L.U32 R2, R15, 0x1f, RZ ;  /* 0x0000001f0f027819 */ /* 0x000fe200000006ff */
[----:B------:R-:W-:Y:S01]  /*1970*/  @!P1 SYNCS.ARRIVE.TRANS64.A1T0 RZ, [UR4+0x78], RZ ;  /* 0x000078ffffff99a7 */ /* 0x000fe20008100004 */
[----:B------:R-:W-:-:S06]  /*1980*/  UISETP.GT.AND UP0, UPT, UR15, UR14, UPT ;  /* 0x0000000e0f00728c */ /* 0x000fcc000bf04270 */
[----:B--2---:R1:W2:Y:S03]  /*1990*/  SYNCS.PHASECHK.TRANS64.TRYWAIT P0, [UR8+0x18], R2 ;  /* 0x00001802ff0075a7 */ /* 0x0042a60008001108 */
[----:B------:R-:W-:Y:S05]  /*19a0*/  BRA.U !UP0, `(.L_x_26) ;  /* 0x0000000108ac7547 */ /* 0x000fea000b800000 */
[----:B------:R-:W-:Y:S01]  /*19b0*/  UIADD3 UR21, UPT, UPT, UR7, UR24, URZ ;  /* 0x0000001807157290 */ /* 0x000fe2000fffe0ff */
[----:B------:R-:W-:-:S11]  /*19c0*/  UMOV UR25, UR6 ;  /* 0x0000000600197c82 */ /* 0x000fd60008000000 */
.L_x_31:
[----:B-1----:R-:W-:Y:S01]  /*19d0*/  ULEA UR17, UR25, UR4, 0x3 ;  /* 0x0000000419117291 */ /* 0x002fe2000f8e18ff */
[----:B--2---:R-:W-:Y:S01]  /*19e0*/  @!P5 MOV R3, 0x6000 ;  /* 0x000060000003d802 */ /* 0x004fe20000000f00 */
[----:B--2---:R-:W-:Y:S10]  /*19f0*/  @P0 BRA `(.L_x_27) ;  /* 0x00000000000c0947 */ /* 0x004ff40003800000 */
[----:B------:R-:W-:-:S04]  /*1a00*/  SHF.L.U32 R5, R15, 0x1f, RZ ;  /* 0x0000001f0f057819 */ /* 0x000fc800000006ff */
[----:B------:R-:W2:Y:S02]  /*1a10*/  SYNCS.PHASECHK.TRANS64.TRYWAIT P0, [UR17+0x18], R5 ;  /* 0x00001805ff0075a7 */ /* 0x000ea40008001111 */
[----:B--2---:R-:W-:Y:S05]  /*1a20*/  @!P0 BRA `(.L_x_28) ;  /* 0x0000009400688947 */ /* 0x004fea0003800000 */
.L_x_27:
[----:B------:R2:W-:Y:S01]  /*1a30*/  @!P5 SYNCS.ARRIVE.TRANS64 RZ, [UR17], R3 ;  /* 0x00000003ffffd9a7 */ /* 0x0005e20008000011 */
[----:B------:R-:W-:Y:S04]  /*1a40*/  BSSY.RECONVERGENT B0, `(.L_x_29) ;  /* 0x0000003000007945 */ /* 0x000fe80003800200 */
[----:B------:R-:W-:Y:S05]  /*1a50*/  @P4 BRA `(.L_x_30) ;  /* 0x0000000000044947 */ /* 0x000fea0003800000 */
[----:B------:R-:W-:Y:S05]  /*1a60*/  BPT.TRAP 0x1 ;  /* 0x000000040000795c */ /* 0x000fea0000300000 */
.L_x_30:
[----:B------:R-:W-:Y:S05]  /*1a70*/  BSYNC.RECONVERGENT B0 ;  /* 0x0000000000007941 */ /* 0x000fea0003800200 */
.L_x_29:
        /* <DEDUP_REMOVED lines=10> */
[----:B------:R-:W-:Y:S01]  /*1b20*/  UIADD3 UR16, UPT, UPT, UR16, 0xc400, URZ ;  /* 0x0000c40010107890 */ /* 0x000fe2000fffe0ff */
[----:B-1----:R-:W-:Y:S01]  /*1b30*/  SHF.L.U32 R2, R15, 0x1f, RZ ;  /* 0x0000001f0f027819 */ /* 0x002fe200000006ff */
[----:B------:R-:W-:Y:S02]  /*1b40*/  UIADD3.X UR31, UPT, UPT, URZ, UR23, URZ, UP1, !UPT ;  /* 0x00000017ff1f7290 */ /* 0x000fe40008ffe4ff */
[----:B------:R-:W-:Y:S01]  /*1b50*/  UIADD3.X UR29, UPT, UPT, URZ, UR23, URZ, UP0, !UPT ;  /* 0x00000017ff1d7290 */ /* 0x000fe200087fe4ff */
[----:B------:R1:W1:Y:S01]  /*1b60*/  SYNCS.PHASECHK.TRANS64.TRYWAIT P0, [UR8+0x18], R2 ;  /* 0x00001802ff0075a7 */ /* 0x0002620008001108 */
[----:B------:R-:W-:Y:S01]  /*1b70*/  ULEA UR8, UR25, UR4, 0xe ;  /* 0x0000000419087291 */ /* 0x000fe2000f8e70ff */
[----:B------:R-:W-:Y:S01]  /*1b80*/  UMOV UR26, 0x0 ;  /* 0x00000000001a7882 */ /* 0x000fe20000000000 */
[----:B------:R-:W-:-:S02]  /*1b90*/  UMOV UR27, 0x10000000 ;  /* 0x10000000001b7882 */ /* 0x000fc40000000000 */
[----:B------:R-:W-:Y:S01]  /*1ba0*/  UIADD3 UR8, UPT, UPT, UR8, 0x12400, URZ ;  /* 0x0001240008087890 */ /* 0x000fe2000fffe0ff */
[----:B------:R-:W-:Y:S01]  /*1bb0*/  UMOV UR19, UR35 ;  /* 0x0000002300137c82 */ /* 0x000fe20008000000 */
[----:B------:R-:W-:Y:S01]  /*1bc0*/  UMOV UR20, UR36 ;  /* 0x0000002400147c82 */ /* 0x000fe20008000000 */
[----:B------:R-:W-:Y:S01]  /*1bd0*/  UMOV UR12, UR36 ;  /* 0x00000024000c7c82 */ /* 0x000fe20008000000 */
[----:B------:R-:W-:Y:S01]  /*1be0*/  UMOV UR9, UR17 ;  /* 0x0000001100097c82 */ /* 0x000fe20008000000 */
[----:B------:R-:W-:Y:S01]  /*1bf0*/  UMOV UR10, UR18 ;  /* 0x00000012000a7c82 */ /* 0x000fe20008000000 */
[----:B------:R1:W-:Y:S01]  /*1c00*/  UTMALDG.3D [UR16], [UR30], desc[UR26] ;  /* 0x00001a101e0075b4 */ /* 0x0003e20008011000 */
[----:B------:R-:W-:Y:S01]  /*1c10*/  UIADD3 UR24, UPT, UPT, UR24, 0x1, URZ ;  /* 0x0000000118187890 */ /* 0x000fe2000fffe0ff */
[----:B------:R-:W-:-:S03]  /*1c20*/  UMOV UR25, UR6 ;  /* 0x0000000600197c82 */ /* 0x000fc60008000000 */
[----:B------:R-:W-:Y:S01]  /*1c30*/  UISETP.NE.AND UP0, UPT, UR24, UR21, UPT ;  /* 0x000000151800728c */ /* 0x000fe2000bf05270 */
[----:B------:R1:W-:Y:S08]  /*1c40*/  UTMALDG.3D [UR8], [UR28], desc[UR26] ;  /* 0x00001a081c0075b4 */ /* 0x0003f00008011000 */
[----:B------:R-:W-:Y:S05]  /*1c50*/  BRA.U UP0, `(.L_x_31) ;  /* 0xfffffffd005c7547 */ /* 0x000fea000b83ffff */
.L_x_26:
[----:B-1----:R-:W-:Y:S01]  /*1c60*/  LEA R2, R14, UR4, 0x3 ;  /* 0x000000040e027c11 */ /* 0x002fe2000f8e18ff */
[----:B------:R-:W-:Y:S01]  /*1c70*/  NOP ;  /* 0x0000000000007918 */ /* 0x000fe20000000000 */
[----:B--2---:R-:W-:Y:S02]  /*1c80*/  SHF.L.U32 R3, R12, 0x1f, RZ ;  /* 0x0000001f0c037819 */ /* 0x004fe400000006ff */
[----:B------:R-:W-:Y:S02]  /*1c90*/  LEA R4, R14, UR4, 0x4 ;  /* 0x000000040e047c11 */ /* 0x000fe4000f8e20ff */
[----:B------:R-:W1:Y:S02]  /*1ca0*/  SYNCS.PHASECHK.TRANS64.TRYWAIT P0, [R2+URZ+0x80], R3 ;  /* 0x00008003020075a7 */ /* 0x000e6400080011ff */
[----:B-1----:R-:W-:Y:S05]  /*1cb0*/  @!P0 BRA `(.L_x_32) ;  /* 0x0000009000dc8947 */ /* 0x002fea0003800000 */
.L_x_125:
[----:B------:R-:W2:Y:S01]  /*1cc0*/  LDS.128 R4, [R4+0xf0] ;  /* 0x0000f00004047984 */ /* 0x000ea20000000c00 */
[----:B---3--:R-:W-:Y:S01]  /*1cd0*/  ISETP.GE.AND P0, PT, R72, 0x1, PT ;  /* 0x000000014800780c */ /* 0x008fe20003f06270 */
[----:B-1----:R-:W-:Y:S01]  /*1ce0*/  VIADD R2, R2, 0x90 ;  /* 0x0000009002027836 */ /* 0x002fe20000000000 */
[----:B------:R-:W-:Y:S01]  /*1cf0*/  @!PT LDS RZ, [RZ] ;  /* 0x00000000fffff984 */ /* 0x000fe20000000800 */
[----:B------:R-:W-:Y:S01]  /*1d00*/  @!PT LDS RZ, [RZ] ;  /* 0x00000000fffff984 */ /* 0x000fe20000000800 */
[----:B------:R-:W-:Y:S01]  /*1d10*/  @!PT LDS RZ, [RZ] ;  /* 0x00000000fffff984 */ /* 0x000fe20000000800 */
[----:B------:R-:W-:Y:S01]  /*1d20*/  @!PT LDS RZ, [RZ] ;  /* 0x00000000fffff984 */ /* 0x000fe20000000800 */
[----:B------:R1:W-:Y:S06]  /*1d30*/  MEMBAR.ALL.CTA ;  /* 0x0000000000007992 */ /* 0x0003ec0000008000 */
[----:B-1----:R-:W1:Y:S01]  /*1d40*/  FENCE.VIEW.ASYNC.S ;  /* 0x00000000000073c6 */ /* 0x002e620000000000 */
[----:B------:R-:W-:-:S04]  /*1d50*/  PRMT R2, RZ, 0x654, R2 ;  /* 0x00000654ff027816 */ /* 0x000fc80000000002 */
[----:B-1----:R1:W-:Y:S01]  /*1d60*/  SYNCS.ARRIVE.TRANS64.RED.A1T0 RZ, [R2+URZ], RZ ;  /* 0x000000ff02ff79a7 */ /* 0x0023e200081004ff */
[----:B--2---:R-:W-:-:S13]  /*1d70*/  LOP3.LUT P2, RZ, R6, 0x1, RZ, 0xc0, !PT ;  /* 0x0000000106ff7812 */ /* 0x004fda000784c0ff */
[----:B------:R-:W-:Y:S01]  /*1d80*/  @P2 SHF.R.U32.HI R3, RZ, 0x10, R5 ;  /* 0x00000010ff032819 */ /* 0x000fe20000011605 */
[----:B------:R-:W-:Y:S01]  /*1d90*/  VOTEU.ANY UP0, P2 ;  /* 0x0000000000ff7886 */ /* 0x000fe20001000100 */
[----:B------:R-:W-:Y:S02]  /*1da0*/  @P2 MOV R13, R4 ;  /* 0x00000004000d2202 */ /* 0x000fe40000000f00 */
[----:B------:R-:W-:Y:S02]  /*1db0*/  @P2 R2UR.BROADCAST UR8, R3 ;  /* 0x00000000030822ca */ /* 0x000fe400008e0000 */
[----:B------:R-:W-:-:S11]  /*1dc0*/  @P2 LOP3.LUT R11, R5, 0xffff, RZ, 0xc0, !PT ;  /* 0x0000ffff050b2812 */ /* 0x000fd600078ec0ff */
[----:B------:R-:W-:Y:S01]  /*1dd0*/  @UP0 UMOV UR36, UR8 ;  /* 0x0000000800240c82 */ /* 0x000fe20008000000 */
[----:B-1----:R-:W-:Y:S05]  /*1de0*/  @!P0 BRA `(.L_x_33) ;  /* 0x0000000000b88947 */ /* 0x002fea0003800000 */
[----:B------:R-:W4:Y:S01]  /*1df0*/  LDC.64 R4, c[0x0][0xb18] ;  /* 0x0002c600ff047b82 */ /* 0x000f220000000a00 */
[----:B------:R-:W-:-:S07]  /*1e00*/  ISETP.NE.AND P3, PT, R72, 0x1, PT ;  /* 0x000000014800780c */ /* 0x000fce0003f65270 */
[----:B------:R-:W1:Y:S08]  /*1e10*/  LDC.64 R6, c[0x0][0xb10] ;  /* 0x0002c400ff067b82 */ /* 0x000e700000000a00 */
[----:B------:R-:W2:Y:S08]  /*1e20*/  LDC R16, c[0x0][0xb20] ;  /* 0x0002c800ff107b82 */ /* 0x000eb00000000800 */
[----:B------:R-:W3:Y:S01]  /*1e30*/  LDC R18, c[0x0][0xb0c] ;  /* 0x0002c300ff127b82 */ /* 0x000ee20000000800 */
[----:B----4-:R-:W-:Y:S01]  /*1e40*/  IMAD.HI.U32 R17, R0, R5, RZ ;  /* 0x0000000500117227 */ /* 0x010fe200078e00ff */
[----:B------:R-:W-:-:S03]  /*1e50*/  ISETP.NE.AND P0, PT, R4, 0x1, PT ;  /* 0x000000010400780c */ /* 0x000fc60003f05270 */
[----:B------:R-:W-:-:S03]  /*1e60*/  IMAD.HI.U32 R5, R11, R5, RZ ;  /* 0x000000050b057227 */ /* 0x000fc600078e00ff */
[----:B------:R-:W4:Y:S01]  /*1e70*/  LDC.64 R2, c[0x0][0xb28] ;  /* 0x0002ca00ff027b82 */ /* 0x000f220000000a00 */
[----:B-1----:R-:W-:-:S04]  /*1e80*/  IMAD.HI.U32 R20, R9, R6, RZ ;  /* 0x0000000609147227 */ /* 0x002fc800078e00ff */
[----:B------:R-:W-:Y:S01]  /*1e90*/  IMAD.HI.U32 R22, R13, R6, RZ ;  /* 0x000000060d167227 */ /* 0x000fe200078e00ff */
[----:B------:R-:W-:Y:S02]  /*1ea0*/  SHF.R.U32.HI R20, RZ, R7, R20 ;  /* 0x00000007ff147219 */ /* 0x000fe40000011614 */
[-C--:B--2---:R-:W-:Y:S02]  /*1eb0*/  SHF.R.U32.HI R17, RZ, R16.reuse, R17 ;  /* 0x00000010ff117219 */ /* 0x084fe40000011611 */
[----:B------:R-:W-:Y:S02]  /*1ec0*/  SHF.R.U32.HI R16, RZ, R16, R5 ;  /* 0x00000010ff107219 */ /* 0x000fe40000011605 */
[----:B------:R-:W-:Y:S02]  /*1ed0*/  SEL R17, R0, R17, !P0 ;  /* 0x0000001100117207 */ /* 0x000fe40004000000 */
[----:B------:R-:W-:Y:S02]  /*1ee0*/  SHF.R.U32.HI R22, RZ, R7, R22 ;  /* 0x00000007ff167219 */ /* 0x000fe40000011616 */
[----:B---3--:R-:W-:-:S02]  /*1ef0*/  ISETP.NE.AND P1, PT, R18, 0x1, PT ;  /* 0x000000011200780c */ /* 0x008fc40003f25270 */
[----:B------:R-:W-:Y:S02]  /*1f00*/  SEL R5, R11, R16, !P0 ;  /* 0x000000100b057207 */ /* 0x000fe40004000000 */
[----:B------:R-:W-:Y:S02]  /*1f10*/  SEL R19, R9, R20, !P1 ;  /* 0x0000001409137207 */ /* 0x000fe40004800000 */
[----:B------:R-:W-:Y:S01]  /*1f20*/  SEL R7, R13, R22, !P1 ;  /* 0x000000160d077207 */ /* 0x000fe20004800000 */
[----:B----4-:R-:W-:-:S04]  /*1f30*/  IMAD.HI.U32 R20, R17, R2, RZ ;  /* 0x0000000211147227 */ /* 0x010fc800078e00ff */
[----:B------:R-:W-:Y:S01]  /*1f40*/  IMAD.HI.U32 R6, R19, R2, RZ ;  /* 0x0000000213067227 */ /* 0x000fe200078e00ff */
[----:B------:R-:W-:-:S04]  /*1f50*/  @P3 SHF.R.U32.HI R17, RZ, R3, R20 ;  /* 0x00000003ff113219 */ /* 0x000fc80000011614 */
        /* <DEDUP_REMOVED lines=8> */
[----:B------:R-:W-:-:S04]  /*1fe0*/  @!P0 IMAD.HI.U32 R16, R7, R2, RZ ;  /* 0x0000000207108227 */ /* 0x000fc800078e00ff */
[----:B------:R-:W-:Y:S01]  /*1ff0*/  IMAD.MOV R2, RZ, RZ, -R6 ;  /* 0x000000ffff027224 */ /* 0x000fe200078e0a06 */
[----:B------:R-:W-:-:S03]  /*2000*/  @!P0 SHF.R.U32.HI R16, RZ, R3, R16 ;  /* 0x00000003ff108219 */ /* 0x000fc60000011610 */
[----:B------:R-:W-:Y:S01]  /*2010*/  IMAD R2, R72, R2, R5 ;  /* 0x0000000248027224 */ /* 0x000fe200078e0205 */
[----:B------:R-:W-:Y:S02]  /*2020*/  @!P0 SEL R3, R7, R16, !P3 ;  /* 0x0000001007038207 */ /* 0x000fe40005800000 */
[----:B------:R-:W-:-:S03]  /*2030*/  IADD3 R16, PT, PT, -R5, RZ, RZ ;  /* 0x000000ff05107210 */ /* 0x000fc60007ffe1ff */
[--C-:B------:R-:W-:Y:S02]  /*2040*/  @!P0 IMAD.IADD R6, R6, 0x1, -R3.reuse ;  /* 0x0000000106068824 */ /* 0x100fe400078e0a03 */
[----:B------:R-:W-:Y:S01]  /*2050*/  @!P0 IMAD R3, R2, R19, R3 ;  /* 0x0000001302038224 */ /* 0x000fe200078e0203 */
[----:B------:R-:W-:Y:S01]  /*2060*/  IADD3 R2, PT, PT, -R7, RZ, RZ ;  /* 0x000000ff07027210 */ /* 0x000fe20007ffe1ff */
[----:B------:R-:W-:Y:S02]  /*2070*/  @!P0 IMAD R5, R72, R6, R7 ;  /* 0x0000000648058224 */ /* 0x000fe400078e0207 */
[----:B------:R-:W-:Y:S02]  /*2080*/  IMAD R11, R4, R16, R11 ;  /* 0x00000010040b7224 */ /* 0x000fe400078e020b */
[----:B------:R-:W-:Y:S02]  /*2090*/  @!P0 IMAD.MOV.U32 R7, RZ, RZ, R3 ;  /* 0x000000ffff078224 */ /* 0x000fe400078e0003 */
[----:B------:R-:W-:-:S02]  /*20a0*/  IMAD R2, R18, R2, R13 ;  /* 0x0000000212027224 */ /* 0x000fc400078e020d */
[----:B------:R-:W-:Y:S02]  /*20b0*/  IMAD R11, R5, R4, R11 ;  /* 0x00000004050b7224 */ /* 0x000fe400078e020b */
[----:B------:R-:W-:Y:S02]  /*20c0*/  IMAD R13, R7, R18, R2 ;  /* 0x00000012070d7224 */ /* 0x000fe400078e0202 */
.L_x_33:
[----:B------:R-:W1:Y:S02]  /*20d0*/  LDCU UR8, c[0x0][0xb30] ;  /* 0x00016600ff0877ac */ /* 0x000e640008000800 */
[----:B-1----:R-:W-:-:S09]  /*20e0*/  UISETP.NE.AND UP0, UPT, UR8, 0x1, UPT ;  /* 0x000000010800788c */ /* 0x002fd2000bf05270 */
[----:B------:R-:W-:Y:S05]  /*20f0*/  BRA.U UP0, `(.L_x_34) ;  /* 0x0000000100407547 */ /* 0x000fea000b800000 */
[----:B------:R-:W1:Y:S08]  /*2100*/  LDC.64 R4, c[0x0][0xb10] ;  /* 0x0002c400ff047b82 */ /* 0x000e700000000a00 */
[----:B------:R-:W2:Y:S08]  /*2110*/  LDC.64 R2, c[0x0][0xb18] ;  /* 0x0002c600ff027b82 */ /* 0x000eb00000000a00 */
[----:B------:R-:W3:Y:S08]  /*2120*/  LDC R6, c[0x0][0xb20] ;  /* 0x0002c800ff067b82 */ /* 0x000ef00000000800 */
[----:B------:R-:W4:Y:S01]  /*2130*/  LDC R16, c[0x0][0xb0c] ;  /* 0x0002c300ff107b82 */ /* 0x000f220000000800 */
[----:B-1----:R-:W-:-:S05]  /*2140*/  IMAD.HI.U32 R4, R13, R4, RZ ;  /* 0x000000040d047227 */ /* 0x002fca00078e00ff */
[----:B------:R-:W-:Y:S01]  /*2150*/  SHF.R.U32.HI R4, RZ, R5, R4 ;  /* 0x00000005ff047219 */ /* 0x000fe20000011604 */
[----:B--2---:R-:W-:Y:S01]  /*2160*/  IMAD.HI.U32 R3, R11, R3, RZ ;  /* 0x000000030b037227 */ /* 0x004fe200078e00ff */
[----:B------:R-:W-:-:S04]  /*2170*/  ISETP.NE.AND P0, PT, R2, 0x1, PT ;  /* 0x000000010200780c */ /* 0x000fc80003f05270 */
[----:B---3--:R-:W-:-:S04]  /*2180*/  SHF.R.U32.HI R6, RZ, R6, R3 ;  /* 0x00000006ff067219 */ /* 0x008fc80000011603 */
[----:B------:R-:W-:Y:S02]  /*2190*/  SEL R3, R11, R6, !P0 ;  /* 0x000000060b037207 */ /* 0x000fe40004000000 */
[----:B----4-:R-:W-:-:S04]  /*21a0*/  ISETP.NE.AND P1, PT, R16, 0x1, PT ;  /* 0x000000011000780c */ /* 0x010fc80003f25270 */
[----:B------:R-:W-:-:S05]  /*21b0*/  SEL R4, R13, R4, !P1 ;  /* 0x000000040d047207 */ /* 0x000fca0004800000 */
[----:B------:R-:W-:Y:S02]  /*21c0*/  IMAD.IADD R5, R3, 0x1, -R4 ;  /* 0x0000000103057824 */ /* 0x000fe400078e0a04 */
[----:B------:R-:W-:Y:S02]  /*21d0*/  IMAD.IADD R3, R4, 0x1, -R3 ;  /* 0x0000000104037824 */ /* 0x000fe400078e0a03 */
[----:B------:R-:W-:Y:S02]  /*21e0*/  IMAD R13, R5, R16, R13 ;  /* 0x00000010050d7224 */ /* 0x000fe400078e020d */
[----:B------:R-:W-:-:S07]  /*21f0*/  IMAD R11, R3, R2, R11 ;  /* 0x00000002030b7224 */ /* 0x000fce00078e020b */
.L_x_34:
[----:B------:R-:W-:Y:S01]  /*2200*/  VIADD R14, R14, 0x1 ;  /* 0x000000010e0e7836 */ /* 0x000fe20000000000 */
[----:B------:R-:W-:Y:S01]  /*2210*/  PLOP3.LUT P1, PT, PT, PT, PT, 0x80, 0x8 ;  /* 0x000000000008781c */ /* 0x000fe20003f2f070 */
[----:B------:R-:W-:Y:S02]  /*2220*/  IMAD.IADD R21, R13, 0x1, R152 ;  /* 0x000000010d157824 */ /* 0x000fe400078e0298 */
[----:B------:R-:W-:Y:S01]  /*2230*/  IMAD.IADD R20, R11, 0x1, R150 ;  /* 0x000000010b147824 */ /* 0x000fe200078e0296 */
[----:B------:R-:W-:-:S04]  /*2240*/  ISETP.NE.AND P0, PT, R14, 0x2, PT ;  /* 0x000000020e00780c */ /* 0x000fc80003f05270 */
[----:B------:R-:W-:Y:S02]  /*2250*/  SEL R3, RZ, 0x1, P0 ;  /* 0x00000001ff037807 */ /* 0x000fe40000000000 */
[----:B------:R-:W-:Y:S02]  /*2260*/  SEL R14, R14, RZ, P0 ;  /* 0x000000ff0e0e7207 */ /* 0x000fe40000000000 */
[----:B------:R-:W-:Y:S01]  /*2270*/  LOP3.LUT R12, R12, R3, RZ, 0x3c, !PT ;  /* 0x000000030c0c7212 */ /* 0x000fe200078e3cff */
[----:B------:R-:W-:Y:S06]  /*2280*/  @P2 BRA `(.L_x_35) ;  /* 0xfffffff000982947 */ /* 0x000fec000383ffff */
[----:B------:R-:W-:Y:S01]  /*2290*/  UIADD3 UR4, UPT, UPT, UR4, 0x18, URZ ;  /* 0x0000001804047890 */ /* 0x000fe2000fffe0ff */
[----:B------:R-:W-:-:S03]  /*22a0*/  SHF.L.U32 R3, R15, 0x1f, RZ ;  /* 0x0000001f0f037819 */ /* 0x000fc600000006ff */
[----:B------:R-:W-:-:S09]  /*22b0*/  ULEA UR5, UR6, UR4, 0x3 ;  /* 0x0000000406057291 */ /* 0x000fd2000f8e18ff */
[----:B------:R-:W1:Y:S02]  /*22c0*/  SYNCS.PHASECHK.TRANS64.TRYWAIT P0, [UR5], R3 ;  /* 0x00000003ff0075a7 */ /* 0x000e640008001105 */
[----:B-1----:R-:W-:Y:S05]  /*22d0*/  @!P0 BRA `(.L_x_36) ;  /* 0x0000008c00688947 */ /* 0x002fea0003800000 */
.L_x_127:
[----:B------:R-:W-:-:S04]  /*22e0*/  UIADD3 UR6, UPT, UPT, UR6, 0x1, URZ ;  /* 0x0000000106067890 */ /* 0x000fc8000fffe0ff */
[----:B------:R-:W-:-:S04]  /*22f0*/  UISETP.NE.AND UP0, UPT, UR6, 0x3, UPT ;  /* 0x000000030600788c */ /* 0x000fc8000bf05270 */
[----:B------:R-:W-:Y:S02]  /*2300*/  USEL UR7, URZ, 0x1, UP0 ;  /* 0x00000001ff077887 */ /* 0x000fe40008000000 */
[----:B------:R-:W-:-:S04]  /*2310*/  USEL UR6, UR6, URZ, UP0 ;  /* 0x000000ff06067287 */ /* 0x000fc80008000000 */
[----:B------:R-:W-:Y:S01]  /*2320*/  ULEA UR5, UR6, UR4, 0x3 ;  /* 0x0000000406057291 */ /* 0x000fe2000f8e18ff */
[----:B------:R-:W-:-:S04]  /*2330*/  LOP3.LUT R15, R15, UR7, RZ, 0x3c, !PT ;  /* 0x000000070f0f7c12 */ /* 0x000fc8000f8e3cff */
[----:B-1----:R-:W-:-:S04]  /*2340*/  SHF.L.U32 R3, R15, 0x1f, RZ ;  /* 0x0000001f0f037819 */ /* 0x002fc800000006ff */
[----:B------:R-:W1:Y:S02]  /*2350*/  SYNCS.PHASECHK.TRANS64.TRYWAIT P0, [UR5], R3 ;  /* 0x00000003ff0075a7 */ /* 0x000e640008001105 */
[----:B-1----:R-:W-:Y:S05]  /*2360*/  @!P0 BRA `(.L_x_37) ;  /* 0x0000008c005c8947 */ /* 0x002fea0003800000 */
.L_x_129:
[----:B------:R-:W-:-:S04]  /*2370*/  UIADD3 UR6, UPT, UPT, UR6, 0x1, URZ ;  /* 0x0000000106067890 */ /* 0x000fc8000fffe0ff */
[----:B------:R-:W-:-:S04]  /*2380*/  UISETP.NE.AND UP0, UPT, UR6, 0x3, UPT ;  /* 0x000000030600788c */ /* 0x000fc8000bf05270 */
[----:B------:R-:W-:Y:S02]  /*2390*/  USEL UR5, URZ, 0x1, UP0 ;  /* 0x00000001ff057887 */ /* 0x000fe40008000000 */
[----:B------:R-:W-:-:S04]  /*23a0*/  USEL UR6, UR6, URZ, UP0 ;  /* 0x000000ff06067287 */ /* 0x000fc80008000000 */
[----:B------:R-:W-:Y:S01]  /*23b0*/  ULEA UR6, UR6, UR4, 0x3 ;  /* 0x0000000406067291 */ /* 0x000fe2000f8e18ff */
[----:B-1----:R-:W-:-:S04]  /*23c0*/  LOP3.LUT R3, R15, UR5, RZ, 0x3c, !PT ;  /* 0x000000050f037c12 */ /* 0x002fc8000f8e3cff */
[----:B------:R-:W-:Y:S01]  /*23d0*/  SHF.L.U32 R3, R3, 0x1f, RZ ;  /* 0x0000001f03037819 */ /* 0x000fe200000006ff */
[----:B----4-:R-:W-:-:S07]  /*23e0*/  IMAD.U32 R0, RZ, RZ, UR6 ;  /* 0x00000006ff007e24 */ /* 0x010fce000f8e00ff */
.L_x_38:
[----:B-1----:R1:W2:Y:S02]  /*23f0*/  SYNCS.PHASECHK.TRANS64.TRYWAIT P0, [R0+URZ], R3 ;  /* 0x00000003000075a7 */ /* 0x0022a400080011ff */
[----:B--2---:R-:W-:Y:S05]  /*2400*/  @!P0 NANOSLEEP.SYNCS 0x989680 ;  /* 0x009896800000895d */ /* 0x004fea0003900000 */
[----:B------:R-:W2:Y:S02]  /*2410*/  @!P0 SYNCS.PHASECHK.TRANS64 P0, [R0+URZ], R3 ;  /* 0x00000003000085a7 */ /* 0x000ea400080010ff */
[----:B--2---:R-:W-:Y:S05]  /*2420*/  @P0 EXIT ;  /* 0x000000000000094d */ /* 0x004fea0003800000 */
[----:B------:R-:W-:Y:S05]  /*2430*/  BRA `(.L_x_38) ;  /* 0xfffffffc00ec7947 */ /* 0x000fea000383ffff */
.L_x_17:
[----:B------:R-:W-:-:S04]  /*2440*/  UISETP.NE.AND UP1, UPT, UR37, URZ, UPT ;  /* 0x000000ff2500728c */ /* 0x000fc8000bf25270 */
[----:B------:R-:W-:-:S09]  /*2450*/  UISETP.NE.OR UP1, UPT, UR8, 0x1, UP1 ;  /* 0x000000010800788c */ /* 0x000fd20008f25670 */
[----:B------:R-:W-:Y:S05]  /*2460*/  BRA.U UP1, `(.L_x_39) ;  /* 0x0000000501487547 */ /* 0x000fea000b800000 */
[----:B------:R-:W-:Y:S01]  /*2470*/  ISETP.NE.AND P2, PT, R2, RZ, PT ;  /* 0x000000ff0200720c */ /* 0x000fe20003f45270 */
[----:B------:R-:W-:Y:S01]  /*2480*/  IMAD.MOV.U32 R12, RZ, RZ, 0x1 ;  /* 0x00000001ff0c7424 */ /* 0x000fe200078e00ff */
[----:B------:R-:W-:Y:S02]  /*2490*/  CS2R R10, SRZ ;  /* 0x00000000000a7805 */ /* 0x000fe4000001ff00 */
[----:B------:R-:W-:Y:S01]  /*24a0*/  CS2R R8, SRZ ;  /* 0x0000000000087805 */ /* 0x000fe2000001ff00 */
[----:B------:R-:W-:Y:S01]  /*24b0*/  UMOV UR4, 0x400 ;  /* 0x0000040000047882 */ /* 0x000fe20000000000 */
[----:B------:R-:W-:Y:S01]  /*24c0*/  UMOV UR6, URZ ;  /* 0x000000ff00067c82 */ /* 0x000fe20008000000 */
[----:B------:R-:W-:-:S12]  /*24d0*/  ULEA UR37, UR37, UR4, 0x18 ;  /* 0x0000000425257291 */ /* 0x000fd8000f8ec0ff */
.L_x_43:
[----:B------:R-:W-:Y:S02]  /*24e0*/  LEA R0, R8, UR37, 0x3 ;  /* 0x0000002508007c11 */ /* 0x000fe4000f8e18ff */
[----:B------:R-:W-:-:S03]  /*24f0*/  SHF.L.U32 R5, R9, 0x1f, RZ ;  /* 0x0000001f09057819 */ /* 0x000fc600000006ff */
[----:B------:R-:W-:Y:S01]  /*2500*/  VIADD R4, R0, 0xd0 ;  /* 0x000000d000047836 */ /* 0x000fe20000000000 */
[----:B------:R-:W1:Y:S02]  /*2510*/  SYNCS.PHASECHK.TRANS64.TRYWAIT P0, [R0+URZ+0xc0], R5 ;  /* 0x0000c005000075a7 */ /* 0x000e6400080011ff */
[----:B-1----:R-:W-:Y:S05]  /*2520*/  @!P0 BRA `(.L_x_40) ;  /* 0x0000008c00048947 */ /* 0x002fea0003800000 */
.L_x_130:
[----:B------:R-:W-:Y:S01]  /*2530*/  ULEA UR5, UR6, UR37, 0x3 ;  /* 0x0000002506057291 */ /* 0x000fe2000f8e18ff */
[----:B------:R-:W-:Y:S02]  /*2540*/  PRMT R4, RZ, 0x654, R4 ;  /* 0x00000654ff047816 */ /* 0x000fe40000000004 */
[----:B-1----:R-:W-:Y:S01]  /*2550*/  SHF.L.U32 R5, R12, 0x1f, RZ ;  /* 0x0000001f0c057819 */ /* 0x002fe200000006ff */
[----:B------:R-:W-:Y:S01]  /*2560*/  UIADD3 UR4, UPT, UPT, UR5, 0x80, URZ ;  /* 0x0000008005047890 */ /* 0x000fe2000fffe0ff */
[----:B------:R1:W-:Y:S05]  /*2570*/  SYNCS.ARRIVE.TRANS64.RED.A1T0 RZ, [R4+URZ], RZ ;  /* 0x000000ff04ff79a7 */ /* 0x0003ea00081004ff */
[----:B------:R-:W-:Y:S01]  /*2580*/  IMAD.U32 R7, RZ, RZ, UR4 ;  /* 0x00000004ff077e24 */ /* 0x000fe2000f8e00ff */
[----:B------:R-:W2:Y:S04]  /*2590*/  SYNCS.PHASECHK.TRANS64.TRYWAIT P0, [UR5+0x90], R5 ;  /* 0x00009005ff0075a7 */ /* 0x000ea80008001105 */
[----:B------:R-:W-:Y:S01]  /*25a0*/  PRMT R6, R2, 0x654, R7 ;  /* 0x0000065402067816 */ /* 0x000fe20000000007 */
[----:B-1----:R-:W-:Y:S01]  /*25b0*/  @!P2 IMAD.MOV.U32 R4, RZ, RZ, 0x10 ;  /* 0x00000010ff04a424 */ /* 0x002fe200078e00ff */
[----:B--2---:R-:W-:Y:S06]  /*25c0*/  @!P0 BRA `(.L_x_41) ;  /* 0x0000008800f08947 */ /* 0x004fec0003800000 */
.L_x_132:
[----:B------:R-:W-:Y:S01]  /*25d0*/  ULEA UR4, UR6, UR37, 0x4 ;  /* 0x0000002506047291 */ /* 0x000fe2000f8e20ff */
[----:B------:R-:W-:Y:S01]  /*25e0*/  SEL R3, R6, R3, !P2 ;  /* 0x0000000306037207 */ /* 0x000fe20005000000 */
[----:B------:R-:W-:Y:S01]  /*25f0*/  UIADD3 UR5, UPT, UPT, UR5, 0x80, URZ ;  /* 0x0000008005057890 */ /* 0x000fe2000fffe0ff */
[----:B-1----:R-:W-:Y:S01]  /*2600*/  LEA R0, R11, UR37, 0x3 ;  /* 0x000000250b007c11 */ /* 0x002fe2000f8e18ff */
[----:B------:R-:W-:Y:S01]  /*2610*/  UIADD3 UR4, UPT, UPT, UR4, 0xf0, URZ ;  /* 0x000000f004047890 */ /* 0x000fe2000fffe0ff */
[----:B------:R-:W-:Y:S01]  /*2620*/  SHF.L.U32 R5, R10, 0x1f, RZ ;  /* 0x0000001f0a057819 */ /* 0x000fe200000006ff */
[----:B------:R1:W-:Y:S01]  /*2630*/  @!P2 SYNCS.ARRIVE.TRANS64.RED RZ, [R3+URZ], R4 ;  /* 0x0000000403ffa9a7 */ /* 0x0003e200080004ff */
[----:B------:R-:W-:Y:S01]  /*2640*/  UIADD3 UR6, UPT, UPT, UR6, 0x1, URZ ;  /* 0x0000000106067890 */ /* 0x000fe2000fffe0ff */
[----:B------:R-:W-:-:S03]  /*2650*/  VIADD R8, R8, 0x1 ;  /* 0x0000000108087836 */ /* 0x000fc60000000000 */
[----:B------:R-:W-:Y:S02]  /*2660*/  UISETP.NE.AND UP0, UPT, UR6, 0x2, UPT ;  /* 0x000000020600788c */ /* 0x000fe4000bf05270 */
[----:B------:R-:W-:Y:S06]  /*2670*/  UGETNEXTWORKID.BROADCAST [UR4], [UR5] ;  /* 0x00000000040073ca */ /* 0x000fec0008000100 */
[----:B------:R-:W-:Y:S01]  /*2680*/  USEL UR4, URZ, 0x1, UP0 ;  /* 0x00000001ff047887 */ /* 0x000fe20008000000 */
[----:B------:R-:W-:Y:S01]  /*2690*/  ISETP.NE.AND P0, PT, R8, 0x2, PT ;  /* 0x000000020800780c */ /* 0x000fe20003f05270 */
[----:B------:R-:W-:Y:S01]  /*26a0*/  USEL UR6, UR6, URZ, UP0 ;  /* 0x000000ff06067287 */ /* 0x000fe20008000000 */
[----:B------:R-:W2:Y:S03]  /*26b0*/  SYNCS.PHASECHK.TRANS64.TRYWAIT P1, [R0+URZ+0x80], R5 ;  /* 0x00008005000075a7 */ /* 0x000ea600080211ff */
[----:B------:R-:W-:Y:S01]  /*26c0*/  LOP3.LUT R12, R12, UR4, RZ, 0x3c, !PT ;  /* 0x000000040c0c7c12 */ /* 0x000fe2000f8e3cff */
[----:B-12---:R-:W-:Y:S07]  /*26d0*/  @!P1 BRA `(.L_x_42) ;  /* 0x0000008800c49947 */ /* 0x006fee0003800000 */
.L_x_133:
[C---:B------:R-:W-:Y:S01]  /*26e0*/  LEA R4, R11.reuse, UR37, 0x4 ;  /* 0x000000250b047c11 */ /* 0x040fe2000f8e20ff */
[----:B-1----:R-:W-:Y:S01]  /*26f0*/  VIADD R0, R0, 0x90 ;  /* 0x0000009000007836 */ /* 0x002fe20000000000 */
[----:B------:R-:W-:Y:S01]  /*2700*/  SEL R8, R8, RZ, P0 ;  /* 0x000000ff08087207 */ /* 0x000fe20000000000 */
[----:B------:R-:W-:-:S03]  /*2710*/  VIADD R11, R11, 0x1 ;  /* 0x000000010b0b7836 */ /* 0x000fc60000000000 */
[----:B------:R-:W1:Y:S01]  /*2720*/  LDS.128 R4, [R4+0xf0] ;  /* 0x0000f00004047984 */ /* 0x000e620000000c00 */
[----:B------:R-:W-:Y:S02]  /*2730*/  PRMT R0, RZ, 0x654, R0 ;  /* 0x00000654ff007816 */ /* 0x000fe40000000000 */
[C---:B------:R-:W-:Y:S01]  /*2740*/  ISETP.NE.AND P1, PT, R11.reuse, 0x2, PT ;  /* 0x000000020b00780c */ /* 0x040fe20003f25270 */
[----:B------:R-:W-:Y:S01]  /*2750*/  @!PT LDS RZ, [RZ] ;  /* 0x00000000fffff984 */ /* 0x000fe20000000800 */
[----:B------:R-:W-:Y:S01]  /*2760*/  @!PT LDS RZ, [RZ] ;  /* 0x00000000fffff984 */ /* 0x000fe20000000800 */
[----:B------:R-:W-:Y:S01]  /*2770*/  @!PT LDS RZ, [RZ] ;  /* 0x00000000fffff984 */ /* 0x000fe20000000800 */
[----:B------:R-:W-:Y:S01]  /*2780*/  @!PT LDS RZ, [RZ] ;  /* 0x00000000fffff984 */ /* 0x000fe20000000800 */
[----:B------:R2:W-:Y:S06]  /*2790*/  MEMBAR.ALL.CTA ;  /* 0x0000000000007992 */ /* 0x0005ec0000008000 */
[----:B--2---:R-:W2:Y:S01]  /*27a0*/  FENCE.VIEW.ASYNC.S ;  /* 0x00000000000073c6 */ /* 0x004ea20000000000 */
[----:B------:R-:W-:Y:S01]  /*27b0*/  SEL R11, R11, RZ, P1 ;  /* 0x000000ff0b0b7207 */ /* 0x000fe20000800000 */
[----:B--2---:R2:W-:Y:S01]  /*27c0*/  SYNCS.ARRIVE.TRANS64.RED.A1T0 RZ, [R0+URZ], RZ ;  /* 0x000000ff00ff79a7 */ /* 0x0045e200081004ff */
[----:B-1----:R-:W-:-:S02]  /*27d0*/  LOP3.LUT P3, RZ, R6, 0x1, RZ, 0xc0, !PT ;  /* 0x0000000106ff7812 */ /* 0x002fc4000786c0ff */
[----:B------:R-:W-:-:S04]  /*27e0*/  SEL R5, RZ, 0x1, P1 ;  /* 0x00000001ff057807 */ /* 0x000fc80000800000 */
[----:B------:R-:W-:Y:S02]  /*27f0*/  LOP3.LUT R10, R10, R5, RZ, 0x3c, !PT ;  /* 0x000000050a0a7212 */ /* 0x000fe400078e3cff */
[----:B--2---:R-:W-:-:S04]  /*2800*/  SEL R0, RZ, 0x1, P0 ;  /* 0x00000001ff007807 */ /* 0x004fc80000000000 */
[----:B------:R-:W-:Y:S01]  /*2810*/  LOP3.LUT R9, R9, R0, RZ, 0x3c, !PT ;  /* 0x0000000009097212 */ /* 0x000fe200078e3cff */
[----:B------:R-:W-:Y:S06]  /*2820*/  @P3 BRA `(.L_x_43) ;  /* 0xfffffffc002c3947 */ /* 0x000fec000383ffff */
[----:B------:R-:W-:Y:S01]  /*2830*/  ULEA UR5, UR6, UR37, 0x3 ;  /* 0x0000002506057291 */ /* 0x000fe2000f8e18ff */
[----:B------:R-:W-:-:S08]  /*2840*/  SHF.L.U32 R3, R12, 0x1f, RZ ;  /* 0x0000001f0c037819 */ /* 0x000fd000000006ff */
[----:B------:R-:W1:Y:S02]  /*2850*/  SYNCS.PHASECHK.TRANS64 P0, [UR5+0x90], R3 ;  /* 0x00009003ff0075a7 */ /* 0x000e640008001005 */
[----:B-1----:R-:W-:Y:S05]  /*2860*/  @P0 BRA `(.L_x_44) ;  /* 0x0000000000080947 */ /* 0x002fea0003800000 */
[----:B------:R-:W1:Y:S02]  /*2870*/  SYNCS.PHASECHK.TRANS64.TRYWAIT P0, [UR5+0x90], R3 ;  /* 0x00009003ff0075a7 */ /* 0x000e640008001105 */
[----:B-1----:R-:W-:Y:S05]  /*2880*/  @!P0 BRA `(.L_x_45) ;  /* 0x00000088006c8947 */ /* 0x002fea0003800000 */
.L_x_44:
[----:B------:R-:W-:-:S04]  /*2890*/  UIADD3 UR4, UPT, UPT, UR6, 0x1, URZ ;  /* 0x0000000106047890 */ /* 0x000fc8000fffe0ff */
[----:B------:R-:W-:-:S04]  /*28a0*/  UISETP.NE.AND UP0, UPT, UR4, 0x2, UPT ;  /* 0x000000020400788c */ /* 0x000fc8000bf05270 */
[----:B------:R-:W-:Y:S02]  /*28b0*/  USEL UR7, URZ, 0x1, UP0 ;  /* 0x00000001ff077887 */ /* 0x000fe40008000000 */
[----:B------:R-:W-:-:S04]  /*28c0*/  USEL UR4, UR4, URZ, UP0 ;  /* 0x000000ff04047287 */ /* 0x000fc80008000000 */
[----:B------:R-:W-:Y:S01]  /*28d0*/  ULEA UR4, UR4, UR37, 0x3 ;  /* 0x0000002504047291 */ /* 0x000fe2000f8e18ff */
[----:B-1----:R-:W-:-:S04]  /*28e0*/  LOP3.LUT R3, R12, UR7, RZ, 0x3c, !PT ;  /* 0x000000070c037c12 */ /* 0x002fc8000f8e3cff */
[----:B------:R-:W-:-:S04]  /*28f0*/  SHF.L.U32 R0, R3, 0x1f, RZ ;  /* 0x0000001f03007819 */ /* 0x000fc800000006ff */
[----:B------:R-:W1:Y:S02]  /*2900*/  SYNCS.PHASECHK.TRANS64 P0, [UR4+0x90], R0 ;  /* 0x00009000ff0075a7 */ /* 0x000e640008001004 */
[----:B-1----:R-:W-:Y:S05]  /*2910*/  @P0 EXIT ;  /* 0x000000000000094d */ /* 0x002fea0003800000 */
[----:B------:R-:W-:Y:S02]  /*2920*/  SHF.L.U32 R3, R3, 0x1f, RZ ;  /* 0x0000001f03037819 */ /* 0x000fe400000006ff */
[----:B------:R-:W-:-:S07]  /*2930*/  MOV R0, UR4 ;  /* 0x0000000400007c02 */ /* 0x000fce0008000f00 */
.L_x_46:
[----:B-1----:R1:W2:Y:S02]  /*2940*/  SYNCS.PHASECHK.TRANS64.TRYWAIT P0, [R0+URZ+0x90], R3 ;  /* 0x00009003000075a7 */ /* 0x0022a400080011ff */
[----:B--2---:R-:W-:Y:S05]  /*2950*/  @!P0 NANOSLEEP.SYNCS 0x989680 ;  /* 0x009896800000895d */ /* 0x004fea0003900000 */
[----:B------:R-:W2:Y:S02]  /*2960*/  @!P0 SYNCS.PHASECHK.TRANS64 P0, [R0+URZ+0x90], R3 ;  /* 0x00009003000085a7 */ /* 0x000ea400080010ff */
[----:B--2---:R-:W-:Y:S05]  /*2970*/  @P0 EXIT ;  /* 0x000000000000094d */ /* 0x004fea0003800000 */
[----:B------:R-:W-:Y:S05]  /*2980*/  BRA `(.L_x_46) ;  /* 0xfffffffc00ec7947 */ /* 0x000fea000383ffff */
.L_x_39:
[----:B------:R-:W-:-:S09]  /*2990*/  UISETP.NE.AND UP1, UPT, UR8, URZ, UPT ;  /* 0x000000ff0800728c */ /* 0x000fd2000bf25270 */
[----:B------:R-:W-:Y:S05]  /*29a0*/  BRA.U UP1, `(.L_x_47) ;  /* 0x0000000d01347547 */ /* 0x000fea000b800000 */
[----:B------:R-:W-:Y:S01]  /*29b0*/  UMOV UR4, 0x40 ;  /* 0x0000004000047882 */ /* 0x000fe20000000000 */
[----:B------:R-:W-:Y:S01]  /*29c0*/  NOP ;  /* 0x0000000000007918 */ /* 0x000fe20000000000 */
[----:B------:R-:W-:Y:S01]  /*29d0*/  ULEA UR4, UR37, UR4, 0x18 ;  /* 0x0000000425047291 */ /* 0x000fe2000f8ec0ff */
[----:B------:R-:W-:Y:S02]  /*29e0*/  UMOV UR5, 0x400 ;  /* 0x0000040000057882 */ /* 0x000fe40000000000 */
[----:B------:R-:W-:-:S06]  /*29f0*/  ULEA UR37, UR37, UR5, 0x18 ;  /* 0x0000000525257291 */ /* 0x000fcc000f8ec0ff */
[----:B------:R-:W1:Y:S02]  /*2a00*/  LDS.U8 R0, [UR4+0x1c] ;  /* 0x00001c04ff007984 */ /* 0x000e640008000000 */
[----:B-1----:R-:W-:-:S13]  /*2a10*/  ISETP.NE.AND P0, PT, R0, RZ, PT ;  /* 0x000000ff0000720c */ /* 0x002fda0003f05270 */
[----:B------:R-:W-:Y:S05]  /*2a20*/  @P0 BRA `(.L_x_48) ;  /* 0x0000000000580947 */ /* 0x000fea0003800000 */
[----:B------:R-:W-:-:S13]  /*2a30*/  ELECT P0, URZ, PT ;  /* 0x0000000000ff782f */ /* 0x000fda0003800000 */
[----:B------:R-:W-:Y:S05]  /*2a40*/  @!P0 BRA `(.L_x_49) ;  /* 0x0000000000608947 */ /* 0x000fea0003800000 */
[----:B------:R-:W-:Y:S01]  /*2a50*/  UMOV UR5, 0x10 ;  /* 0x0000001000057882 */ /* 0x000fe20000000000 */
[----:B------:R-:W-:Y:S01]  /*2a60*/  HFMA2 R0, -RZ, RZ, 0, 5.9604644775390625e-08 ;  /* 0x00000001ff007431 */ /* 0x000fe200000001ff */
[----:B------:R-:W-:-:S03]  /*2a70*/  MOV R2, 0xffff ;  /* 0x0000ffff00027802 */ /* 0x000fc60000000f00 */
[----:B------:R-:W-:Y:S04]  /*2a80*/  DEPBAR.LE SB1, 0x36 ;  /* 0x00009d800000791a */ /* 0x000fe80000000000 */
[----:B------:R-:W1:Y:S02]  /*2a90*/  UTCATOMSWS.FIND_AND_SET.ALIGN UP0, UR5, UR5 ;  /* 0x00000005000575e3 */ /* 0x000e640008000800 */
[----:B-1----:R-:W-:Y:S01]  /*2aa0*/  MOV R3, UR5 ;  /* 0x0000000500037c02 */ /* 0x002fe20008000f00 */
[----:B------:R-:W-:Y:S06]  /*2ab0*/  BRA.U UP0, `(.L_x_50) ;  /* 0x0000000100187547 */ /* 0x000fec000b800000 */
.L_x_51:
[----:B------:R-:W-:Y:S05]  /*2ac0*/  NANOSLEEP 0x64 ;  /* 0x000000640000795d */ /* 0x000fea0003800000 */
[----:B------:R-:W-:-:S05]  /*2ad0*/  UMOV UR5, 0x10 ;  /* 0x0000001000057882 */ /* 0x000fca0000000000 */
[----:B------:R-:W-:Y:S04]  /*2ae0*/  DEPBAR.LE SB1, 0x36 ;  /* 0x00009d800000791a */ /* 0x000fe80000000000 */
[----:B------:R-:W1:Y:S02]  /*2af0*/  UTCATOMSWS.FIND_AND_SET.ALIGN UP0, UR5, UR5 ;  /* 0x00000005000575e3 */ /* 0x000e640008000800 */
[----:B-1----:R-:W-:Y:S01]  /*2b00*/  MOV R3, UR5 ;  /* 0x0000000500037c02 */ /* 0x002fe20008000f00 */
[----:B------:R-:W-:Y:S05]  /*2b10*/  BRA.U !UP0, `(.L_x_51) ;  /* 0xfffffffd08e87547 */ /* 0x000fea000b83ffff */
.L_x_50:
[-C--:B------:R-:W-:Y:S02]  /*2b20*/  SHF.L.U32 R2, R2, R3.reuse, RZ ;  /* 0x0000000302027219 */ /* 0x080fe400000006ff */
[----:B------:R-:W-:Y:S01]  /*2b30*/  SHF.L.U32 R0, R0, R3, RZ ;  /* 0x0000000300007219 */ /* 0x000fe200000006ff */
[----:B------:R-:W-:Y:S02]  /*2b40*/  IMAD.SHL.U32 R3, R3, 0x20, RZ ;  /* 0x0000002003037824 */ /* 0x000fe400078e00ff */
[----:B------:R1:W-:Y:S04]  /*2b50*/  ATOMS.OR RZ, [UR4+0x14], R2 ;  /* 0x00001402ffff798c */ /* 0x0003e8000b000004 */
[----:B------:R1:W-:Y:S04]  /*2b60*/  ATOMS.OR RZ, [UR4+0x18], R0 ;  /* 0x00001800ffff798c */ /* 0x0003e8000b000004 */
[----:B------:R1:W-:Y:S01]  /*2b70*/  STS [UR37+0x110], R3 ;  /* 0x00011003ff007988 */ /* 0x0003e20008000825 */
[----:B------:R-:W-:Y:S05]  /*2b80*/  BRA `(.L_x_49) ;  /* 0x0000000000107947 */ /* 0x000fea0003800000 */
.L_x_48:
[----:B------:R-:W-:Y:S02]  /*2b90*/  MOV R0, 0xffffffff ;  /* 0xffffffff00007802 */ /* 0x000fe40000000f00 */
[----:B------:R-:W-:-:S03]  /*2ba0*/  MOV R2, 0x2bd0 ;  /* 0x00002bd000027802 */ /* 0x000fc60000000f00 */
[----:B------:R1:W-:Y:S04]  /*2bb0*/  STS [UR37+0x110], R0 ;  /* 0x00011000ff007988 */ /* 0x0003e80008000825 */
[----:B-1-3-5:R-:W-:Y:S05]  /*2bc0*/  CALL.REL.NOINC `($__internal_1_$__cuda_sm10x_tcgen05_guardrail_trap_phase_invalid_during_alloc) ;  /* 0x0000008c00807944 */ /* 0x02afea0003c00000 */
.L_x_49:
[----:B------:R-:W-:Y:S05]  /*2bd0*/  WARPSYNC.ALL ;  /* 0x0000000000007948 */ /* 0x000fea0003800000 */
[----:B------:R-:W2:Y:S01]  /*2be0*/  S2UR UR6, SR_CgaCtaId ;  /* 0x00000000000679c3 */ /* 0x000ea20000008800 */
[----:B------:R-:W-:Y:S01]  /*2bf0*/  UMOV UR4, 0x400 ;  /* 0x0000040000047882 */ /* 0x000fe20000000000 */
[----:B------:R-:W-:-:S06]  /*2c00*/  NOP ;  /* 0x0000000000007918 */ /* 0x000fcc0000000000 */
[----:B------:R-:W-:Y:S06]  /*2c10*/  BAR.ARV 0x6, 0xa0 ;  /* 0x0182800000007b1d */ /* 0x000fec0000002000 */
[----:B------:R-:W4:Y:S01]  /*2c20*/  LDCU UR7, c[0x0][0x38c] ;  /* 0x00007180ff0777ac */ /* 0x000f220008000800 */
[----:B------:R-:W-:Y:S01]  /*2c30*/  IMAD.MOV.U32 R11, RZ, RZ, 0x1 ;  /* 0x00000001ff0b7424 */ /* 0x000fe200078e00ff */
[----:B------:R-:W-:Y:S01]  /*2c40*/  CS2R R8, SRZ ;  /* 0x0000000000087805 */ /* 0x000fe2000001ff00 */
[----:B------:R-:W-:Y:S01]  /*2c50*/  IMAD.MOV.U32 R10, RZ, RZ, RZ ;  /* 0x000000ffff0a7224 */ /* 0x000fe200078e00ff */
[----:B------:R-:W-:Y:S01]  /*2c60*/  UMOV UR18, URZ ;  /* 0x000000ff00127c82 */ /* 0x000fe20008000000 */
[----:B------:R-:W-:Y:S01]  /*2c70*/  UMOV UR17, URZ ;  /* 0x000000ff00117c82 */ /* 0x000fe20008000000 */
[----:B------:R-:W-:Y:S01]  /*2c80*/  UMOV UR22, 0x0 ;  /* 0x0000000000167882 */ /* 0x000fe20000000000 */
[----:B------:R-:W-:Y:S01]  /*2c90*/  UMOV UR23, 0x84004a0 ;  /* 0x084004a000177882 */ /* 0x000fe20000000000 */
[----:B------:R-:W-:Y:S01]  /*2ca0*/  UMOV UR20, 0x0 ;  /* 0x0000000000147882 */ /* 0x000fe20000000000 */
[----:B------:R-:W-:Y:S01]  /*2cb0*/  UMOV UR21, 0x84004a0 ;  /* 0x084004a000157882 */ /* 0x000fe20000000000 */
[----:B--2---:R-:W-:Y:S01]  /*2cc0*/  ULEA UR6, UR6, UR4, 0x18 ;  /* 0x0000000406067291 */ /* 0x004fe2000f8ec0ff */
[----:B------:R-:W2:Y:S03]  /*2cd0*/  LDCU UR4, c[0x0][0x38c] ;  /* 0x00007180ff0477ac */ /* 0x000ea60008000800 */
[----:B------:R-:W-:-:S02]  /*2ce0*/  UIADD3 UR11, UPT, UPT, UR6, 0xc400, URZ ;  /* 0x0000c400060b7890 */ /* 0x000fc4000fffe0ff */
[----:B----4-:R-:W-:-:S03]  /*2cf0*/  UIADD3 UR7, UPT, UPT, UR7, 0x3f, URZ ;  /* 0x0000003f07077890 */ /* 0x010fc6000fffe0ff */
[----:B-1----:R-:W1:Y:S01]  /*2d00*/  LDS R0, [UR6+0x110] ;  /* 0x00011006ff007984 */ /* 0x002e620008000800 */
[----:B------:R-:W-:Y:S02]  /*2d10*/  UIADD3 UR12, UPT, UPT, UR6, 0x12400, URZ ;  /* 0x00012400060c7890 */ /* 0x000fe4000fffe0ff */
[----:B------:R-:W-:Y:S02]  /*2d20*/  USHF.R.S32.HI UR5, URZ, 0x1f, UR7 ;  /* 0x0000001fff057899 */ /* 0x000fe40008011407 */
[----:B------:R-:W-:Y:S02]  /*2d30*/  USHF.R.U32.HI UR11, URZ, 0x4, UR11 ;  /* 0x00000004ff0b7899 */ /* 0x000fe4000801160b */
[----:B------:R-:W-:Y:S02]  /*2d40*/  ULEA.HI UR5, UR5, UR7, URZ, 0x6 ;  /* 0x0000000705057291 */ /* 0x000fe4000f8f30ff */
[----:B------:R-:W-:Y:S02]  /*2d50*/  USHF.R.U32.HI UR12, URZ, 0x4, UR12 ;  /* 0x00000004ff0c7899 */ /* 0x000fe4000801160c */
[----:B------:R-:W-:-:S02]  /*2d60*/  USHF.R.S32.HI UR5, URZ, 0x6, UR5 ;  /* 0x00000006ff057899 */ /* 0x000fc40008011405 */
[----:B------:R-:W-:Y:S02]  /*2d70*/  ULOP3.LUT UR11, UR11, 0x3fff, URZ, 0xc0, !UPT ;  /* 0x00003fff0b0b7892 */ /* 0x000fe4000f8ec0ff */
[----:B------:R-:W-:Y:S02]  /*2d80*/  UISETP.LT.AND UP0, UPT, UR5, 0x1, UPT ;  /* 0x000000010500788c */ /* 0x000fe4000bf01270 */
[----:B------:R-:W-:Y:S02]  /*2d90*/  ULOP3.LUT UR12, UR12, 0x3fff, URZ, 0xc0, !UPT ;  /* 0x00003fff0c0c7892 */ /* 0x000fe4000f8ec0ff */
[----:B------:R-:W-:Y:S02]  /*2da0*/  USEL UR10, UR5, 0x1, !UP0 ;  /* 0x00000001050a7887 */ /* 0x000fe4000c000000 */
[----:B------:R-:W-:Y:S02]  /*2db0*/  ULOP3.LUT UR11, UR11, 0x10000, URZ, 0xfc, !UPT ;  /* 0x000100000b0b7892 */ /* 0x000fe4000f8efcff */
[----:B------:R-:W-:-:S02]  /*2dc0*/  ULOP3.LUT UR12, UR12, 0x10000, URZ, 0xfc, !UPT ;  /* 0x000100000c0c7892 */ /* 0x000fc4000f8efcff */
[----:B------:R-:W-:Y:S02]  /*2dd0*/  UIADD3 UR10, UPT, UPT, -UR10, URZ, URZ ;  /* 0x000000ff0a0a7290 */ /* 0x000fe4000fffe1ff */
[----:B--2---:R-:W-:Y:S01]  /*2de0*/  UISETP.GE.AND UP3, UPT, UR4, 0x1, UPT ;  /* 0x000000010400788c */ /* 0x004fe2000bf66270 */
[----:B-1----:R-:W-:-:S15]  /*2df0*/  R2UR UR19, R0 ;  /* 0x00000000001372ca */ /* 0x002fde00000e0000 */
.L_x_58:
[----:B------:R-:W-:Y:S02]  /*2e00*/  LEA R0, R10, UR6, 0x3 ;  /* 0x000000060a007c11 */ /* 0x000fe4000f8e18ff */
[----:B------:R-:W-:Y:S02]  /*2e10*/  SHF.L.U32 R5, R9, 0x1f, RZ ;  /* 0x0000001f09057819 */ /* 0x000fe400000006ff */
[----:B------:R-:W-:Y:S01]  /*2e20*/  PLOP3.LUT P0, PT, PT, PT, UP3, 0x80, 0x8 ;  /* 0x000000000008781c */ /* 0x000fe20003f0f038 */
[----:B------:R-:W-:Y:S01]  /*2e30*/  VIADD R3, R0, 0x90 ;  /* 0x0000009000037836 */ /* 0x000fe20000000000 */
[----:B-1----:R-:W1:Y:S02]  /*2e40*/  SYNCS.PHASECHK.TRANS64.TRYWAIT P1, [R0+URZ+0x80], R5 ;  /* 0x00008005000075a7 */ /* 0x002e6400080211ff */
[----:B-1--4-:R-:W-:Y:S09]  /*2e50*/  @!P1 BRA `(.L_x_52) ;  /* 0x0000008400109947 */ /* 0x012ff20003800000 */
.L_x_135:
[----:B------:R-:W-:Y:S01]  /*2e60*/  LEA R4, R10, UR6, 0x4 ;  /* 0x000000060a047c11 */ /* 0x000fe2000f8e20ff */
[----:B------:R-:W-:Y:S01]  /*2e70*/  @UP3 ULEA UR4, UR17, UR6, 0x3 ;  /* 0x0000000611043291 */ /* 0x000fe2000f8e18ff */
[----:B------:R-:W-:Y:S01]  /*2e80*/  PLOP3.LUT P2, PT, PT, PT, PT, 0x80, 0x8 ;  /* 0x000000000008781c */ /* 0x000fe20003f4f070 */
[----:B------:R-:W-:Y:S01]  /*2e90*/  ULEA UR8, UR18, UR6, 0x3 ;  /* 0x0000000612087291 */ /* 0x000fe2000f8e18ff */
[----:B------:R-:W-:Y:S01]  /*2ea0*/  PRMT R3, RZ, 0x654, R3 ;  /* 0x00000654ff037816 */ /* 0x000fe20000000003 */
[----:B------:R-:W-:Y:S01]  /*2eb0*/  ULEA UR9, UR18, UR19, 0x8 ;  /* 0x0000001312097291 */ /* 0x000fe2000f8e40ff */
[----:B-1----:R-:W1:Y:S01]  /*2ec0*/  LDS.128 R4, [R4+0xf0] ;  /* 0x0000f00004047984 */ /* 0x002e620000000c00 */
[----:B------:R-:W-:Y:S02]  /*2ed0*/  @P0 SHF.L.U32 R2, R8, 0x1f, RZ ;  /* 0x0000001f08020819 */ /* 0x000fe400000006ff */
[----:B------:R-:W-:Y:S01]  /*2ee0*/  SHF.L.U32 R0, R11, 0x1f, RZ ;  /* 0x0000001f0b007819 */ /* 0x000fe200000006ff */
[----:B------:R-:W-:Y:S01]  /*2ef0*/  @!PT LDS RZ, [RZ] ;  /* 0x00000000fffff984 */ /* 0x000fe20000000800 */
[----:B------:R-:W-:Y:S01]  /*2f00*/  @!PT LDS RZ, [RZ] ;  /* 0x00000000fffff984 */ /* 0x000fe20000000800 */
[----:B------:R-:W-:Y:S01]  /*2f10*/  @!PT LDS RZ, [RZ] ;  /* 0x00000000fffff984 */ /* 0x000fe20000000800 */
[----:B------:R-:W-:Y:S01]  /*2f20*/  @!PT LDS RZ, [RZ] ;  /* 0x00000000fffff984 */ /* 0x000fe20000000800 */
[----:B------:R2:W-:Y:S06]  /*2f30*/  MEMBAR.ALL.CTA ;  /* 0x0000000000007992 */ /* 0x0005ec0000008000 */
[----:B--2---:R-:W2:Y:S02]  /*2f40*/  FENCE.VIEW.ASYNC.S ;  /* 0x00000000000073c6 */ /* 0x004ea40000000000 */
[----:B--2---:R2:W-:Y:S01]  /*2f50*/  SYNCS.ARRIVE.TRANS64.RED.A1T0 RZ, [R3+URZ], RZ ;  /* 0x000000ff03ff79a7 */ /* 0x0045e200081004ff */
[----:B------:R2:W4:Y:S01]  /*2f60*/  @P0 SYNCS.PHASECHK.TRANS64.TRYWAIT P2, [UR4], R2 ;  /* 0x00000002ff0005a7 */ /* 0x0005220008041104 */
[----:B-1----:R-:W-:Y:S01]  /*2f70*/  LOP3.LUT P1, RZ, R6, 0x1, RZ, 0xc0, !PT ;  /* 0x0000000106ff7812 */ /* 0x002fe2000782c0ff */
[----:B------:R-:W1:Y:S02]  /*2f80*/  SYNCS.PHASECHK.TRANS64.TRYWAIT P0, [UR8+0xb0], R0 ;  /* 0x0000b000ff0075a7 */ /* 0x000e640008001108 */
[----:B-12-4-:R-:W-:Y:S10]  /*2f90*/  @!P0 BRA `(.L_x_53) ;  /* 0x0000008000d48947 */ /* 0x016ff40003800000 */
.L_x_137:
[----:B------:R-:W-:Y:S01]  /*2fa0*/  IADD3 R10, PT, PT, R10, 0x1, RZ ;  /* 0x000000010a0a7810 */ /* 0x000fe20007ffe0ff */
[----:B------:R-:W-:Y:S06]  /*2fb0*/  BRA.U !UP3, `(.L_x_54) ;  /* 0x000000010b987547 */ /* 0x000fec000b800000 */
[----:B------:R-:W-:Y:S01]  /*2fc0*/  UPLOP3.LUT UP4, UPT, UPT, UPT, UPT, 0x40, 0x4 ;  /* 0x000000000004789c */ /* 0x000fe20003f8e870 */
[----:B------:R-:W-:Y:S01]  /*2fd0*/  UMOV UR16, UR10 ;  /* 0x0000000a00107c82 */ /* 0x000fe20008000000 */
[----:B------:R-:W-:Y:S01]  /*2fe0*/  UMOV UR15, UR5 ;  /* 0x00000005000f7c82 */ /* 0x000fe20008000000 */
[----:B------:R-:W-:-:S08]  /*2ff0*/  UMOV UR14, UR17 ;  /* 0x00000011000e7c82 */ /* 0x000fd00008000000 */
.L_x_57:
[----:B------:R-:W-:Y:S02]  /*3000*/  UIADD3 UR16, UPT, UPT, UR16, 0x1, URZ ;  /* 0x0000000110107890 */ /* 0x000fe4000fffe0ff */
[----:B--2---:R-:W-:Y:S02]  /*3010*/  ULEA UR7, UR14, UR6, 0x3 ;  /* 0x000000060e077291 */ /* 0x004fe4000f8e18ff */
[----:B------:R-:W-:Y:S01]  /*3020*/  UISETP.NE.AND UP0, UPT, UR16, URZ, UPT ;  /* 0x000000ff1000728c */ /* 0x000fe2000bf05270 */
[----:B----4-:R-:W-:Y:S10]  /*3030*/  @P2 BRA `(.L_x_55) ;  /* 0x00000000000c2947 */ /* 0x010ff40003800000 */
[----:B-1----:R-:W-:Y:S04]  /*3040*/  SHF.L.U32 R3, R8, 0x1f, RZ ;  /* 0x0000001f08037819 */ /* 0x002fe800000006ff */
[----:B------:R-:W1:Y:S02]  /*3050*/  SYNCS.PHASECHK.TRANS64.TRYWAIT P0, [UR7], R3 ;  /* 0x00000003ff0075a7 */ /* 0x000e640008001107 */
[----:B-1----:R-:W-:Y:S05]  /*3060*/  @!P0 BRA `(.L_x_56) ;  /* 0x0000008000b88947 */ /* 0x002fea0003800000 */
.L_x_55:
[----:B------:R-:W-:Y:S01]  /*3070*/  UISETP.NE.AND UP1, UPT, UR15, 0x1, UPT ;  /* 0x000000010f00788c */ /* 0x000fe2000bf25270 */
[----:B------:R-:W-:Y:S01]  /*3080*/  PLOP3.LUT P2, PT, PT, PT, PT, 0x80, 0x8 ;  /* 0x000000000008781c */ /* 0x000fe20003f4f070 */
[----:B------:R-:W-:Y:S02]  /*3090*/  UIADD3 UR17, UPT, UPT, UR14, 0x1, URZ ;  /* 0x000000010e117890 */ /* 0x000fe4000fffe0ff */
[----:B------:R-:W-:Y:S02]  /*30a0*/  ULEA UR24, UR14, UR12, 0xa ;  /* 0x0000000c0e187291 */ /* 0x000fe4000f8e50ff */
[----:B------:R-:W-:Y:S01]  /*30b0*/  UISETP.NE.AND UP2, UPT, UR17, 0x3, UPT ;  /* 0x000000031100788c */ /* 0x000fe2000bf45270 */
[----:B------:R-:W-:Y:S01]  /*30c0*/  PLOP3.LUT P0, PT, PT, PT, UP1, 0x80, 0x8 ;  /* 0x000000000008781c */ /* 0x000fe20003f0f018 */
[----:B------:R-:W-:Y:S02]  /*30d0*/  ULEA UR26, UR14, UR11, 0x9 ;  /* 0x0000000b0e1a7291 */ /* 0x000fe4000f8e48ff */
[----:B------:R-:W-:Y:S02]  /*30e0*/  USEL UR13, URZ, 0x1, UP2 ;  /* 0x00000001ff0d7887 */ /* 0x000fe40009000000 */
[----:B------:R-:W-:Y:S02]  /*30f0*/  USEL UR17, UR17, URZ, UP2 ;  /* 0x000000ff11117287 */ /* 0x000fe40009000000 */
[----:B------:R-:W-:Y:S02]  /*3100*/  UIADD3 UR30, UPT, UPT, UR24, 0x2, URZ ;  /* 0x00000002181e7890 */ /* 0x000fe4000fffe0ff */
[----:B------:R-:W-:Y:S01]  /*3110*/  @UP1 ULEA UR4, UR17, UR6, 0x3 ;  /* 0x0000000611041291 */ /* 0x000fe2000f8e18ff */
[----:B------:R-:W-:Y:S01]  /*3120*/  LOP3.LUT R8, R8, UR13, RZ, 0x3c, !PT ;  /* 0x0000000d08087c12 */ /* 0x000fe2000f8e3cff */
[----:B------:R-:W-:Y:S02]  /*3130*/  UIADD3 UR28, UPT, UPT, UR26, 0x2, URZ ;  /* 0x000000021a1c7890 */ /* 0x000fe4000fffe0ff */
[----:B------:R-:W-:Y:S01]  /*3140*/  UIADD3 UR7, UPT, UPT, UR7, 0x18, URZ ;  /* 0x0000001807077890 */ /* 0x000fe2000fffe0ff */
[----:B-1----:R-:W-:Y:S01]  /*3150*/  @P0 SHF.L.U32 R0, R8, 0x1f, RZ ;  /* 0x0000001f08000819 */ /* 0x002fe200000006ff */
[----:B------:R-:W-:Y:S01]  /*3160*/  UMOV UR25, 0x80004020 ;  /* 0x8000402000197882 */ /* 0x000fe20000000000 */
[----:B------:R-:W-:Y:S01]  /*3170*/  UMOV UR27, 0x80004020 ;  /* 0x80004020001b7882 */ /* 0x000fe20000000000 */
[----:B------:R-:W-:Y:S01]  /*3180*/  UMOV UR31, 0x80004020 ;  /* 0x80004020001f7882 */ /* 0x000fe20000000000 */
[----:B------:R2:W4:Y:S01]  /*3190*/  @P0 SYNCS.PHASECHK.TRANS64.TRYWAIT P2, [UR4], R0 ;  /* 0x00000000ff0005a7 */ /* 0x0005220008041104 */
[----:B------:R-:W-:Y:S01]  /*31a0*/  UIADD3 UR15, UPT, UPT, UR15, -0x1, URZ ;  /* 0xffffffff0f0f7890 */ /* 0x000fe2000fffe0ff */
[----:B------:R2:W-:Y:S01]  /*31b0*/  UTCIMMA gdesc[UR26], gdesc[UR24], tmem[UR9], tmem[UR22], idesc[UR23], UP4 ;  /* 0x00ff16181a0075ea */ /* 0x0005e2000a000109 */
[----:B------:R-:W-:Y:S01]  /*31c0*/  UPLOP3.LUT UP4, UPT, UPT, UPT, UPT, 0x80, 0x8 ;  /* 0x000000000008789c */ /* 0x000fe20003f8f070 */
[----:B------:R-:W-:Y:S01]  /*31d0*/  UMOV UR29, 0x80004020 ;  /* 0x80004020001d7882 */ /* 0x000fe20000000000 */
[----:B------:R-:W-:Y:S01]  /*31e0*/  UMOV UR14, UR17 ;  /* 0x00000011000e7c82 */ /* 0x000fe20008000000 */
[----:B------:R2:W-:Y:S01]  /*31f0*/  UTCIMMA gdesc[UR28], gdesc[UR30], tmem[UR9], tmem[UR20], idesc[UR21], UPT ;  /* 0x00ff141e1c0075ea */ /* 0x0005e2000b800109 */
[----:B------:R2:W-:Y:S01]  /*3200*/  UTCBAR [UR7], URZ ;  /* 0x000000ff070073e9 */ /* 0x0005e200080000ff */
[----:B------:R-:W-:Y:S06]  /*3210*/  BRA.U UP0, `(.L_x_57) ;  /* 0xfffffffd00787547 */ /* 0x000fec000b83ffff */
.L_x_54:
[----:B------:R-:W-:Y:S01]  /*3220*/  UIADD3 UR18, UPT, UPT, UR18, 0x1, URZ ;  /* 0x0000000112127890 */ /* 0x000fe2000fffe0ff */
[C---:B------:R-:W-:Y:S01]  /*3230*/  ISETP.NE.AND P0, PT, R10.reuse, 0x2, PT ;  /* 0x000000020a00780c */ /* 0x040fe20003f05270 */
[----:B------:R-:W-:Y:S02]  /*3240*/  UIADD3 UR8, UPT, UPT, UR8, 0xa0, URZ ;  /* 0x000000a008087890 */ /* 0x000fe4000fffe0ff */
[----:B------:R-:W-:Y:S01]  /*3250*/  UISETP.NE.AND UP0, UPT, UR18, 0x2, UPT ;  /* 0x000000021200788c */ /* 0x000fe2000bf05270 */
[----:B-12---:R-:W-:Y:S02]  /*3260*/  SEL R0, RZ, 0x1, P0 ;  /* 0x00000001ff007807 */ /* 0x006fe40000000000 */
[----:B------:R-:W-:Y:S01]  /*3270*/  SEL R10, R10, RZ, P0 ;  /* 0x000000ff0a0a7207 */ /* 0x000fe20000000000 */
[----:B------:R-:W-:Y:S01]  /*3280*/  USEL UR4, URZ, 0x1, UP0 ;  /* 0x00000001ff047887 */ /* 0x000fe20008000000 */
[----:B------:R-:W-:Y:S01]  /*3290*/  LOP3.LUT R9, R9, R0, RZ, 0x3c, !PT ;  /* 0x0000000009097212 */ /* 0x000fe200078e3cff */
[----:B------:R-:W-:Y:S01]  /*32a0*/  USEL UR18, UR18, URZ, UP0 ;  /* 0x000000ff12127287 */ /* 0x000fe20008000000 */
[----:B------:R1:W-:Y:S03]  /*32b0*/  UTCBAR [UR8], URZ ;  /* 0x000000ff080073e9 */ /* 0x0003e600080000ff */
[----:B------:R-:W-:Y:S01]  /*32c0*/  LOP3.LUT R11, R11, UR4, RZ, 0x3c, !PT ;  /* 0x000000040b0b7c12 */ /* 0x000fe2000f8e3cff */
[----:B------:R-:W-:Y:S07]  /*32d0*/  @P1 BRA `(.L_x_58) ;  /* 0xfffffff800c81947 */ /* 0x000fee000383ffff */
[----:B------:R-:W2:Y:S01]  /*32e0*/  S2UR UR4, SR_CgaCtaId ;  /* 0x00000000000479c3 */ /* 0x000ea20000008800 */
[----:B------:R-:W-:Y:S01]  /*32f0*/  ELECT P0, URZ, PT ;  /* 0x0000000000ff782f */ /* 0x000fe20003800000 */
[----:B------:R-:W-:Y:S01]  /*3300*/  IMAD.MOV.U32 R0, RZ, RZ, 0x1 ;  /* 0x00000001ff007424 */ /* 0x000fe200078e00ff */
[----:B------:R-:W-:Y:S01]  /*3310*/  UIADD3 UR6, UPT, UPT, UR6, 0xb0, URZ ;  /* 0x000000b006067890 */ /* 0x000fe2000fffe0ff */
[----:B------:R-:W-:Y:S01]  /*3320*/  SHF.L.U32 R3, R11, 0x1f, RZ ;  /* 0x0000001f0b037819 */ /* 0x000fe200000006ff */
[----:B------:R-:W-:-:S03]  /*3330*/  UMOV UR5, 0x40 ;  /* 0x0000004000057882 */ /* 0x000fc60000000000 */
[----:B------:R-:W-:Y:S01]  /*3340*/  UVIRTCOUNT.DEALLOC.SMPOOL 0x80 ;  /* 0x000000800000784c */ /* 0x000fe20000000000 */
[----:B--2---:R-:W-:Y:S02]  /*3350*/  ULEA UR4, UR4, UR5, 0x18 ;  /* 0x0000000504047291 */ /* 0x004fe4000f8ec0ff */
[----:B------:R-:W-:-:S07]  /*3360*/  ULEA UR5, UR18, UR6, 0x3 ;  /* 0x0000000612057291 */ /* 0x000fce000f8e18ff */
[----:B------:R2:W-:Y:S02]  /*3370*/  @P0 STS.U8 [UR4+0x1c], R0 ;  /* 0x00001c00ff000988 */ /* 0x0005e40008000004 */
[----:B------:R-:W3:Y:S02]  /*3380*/  SYNCS.PHASECHK.TRANS64.TRYWAIT P0, [UR5], R3 ;  /* 0x00000003ff0075a7 */ /* 0x000ee40008001105 */
[----:B--23--:R-:W-:Y:S05]  /*3390*/  @!P0 BRA `(.L_x_59) ;  /* 0x0000008000048947 */ /* 0x00cfea0003800000 */
.L_x_140:
[----:B------:R-:W-:-:S04]  /*33a0*/  UIADD3 UR7, UPT, UPT, UR18, 0x1, URZ ;  /* 0x0000000112077890 */ /* 0x000fc8000fffe0ff */
[----:B------:R-:W-:-:S04]  /*33b0*/  UISETP.NE.AND UP0, UPT, UR7, 0x2, UPT ;  /* 0x000000020700788c */ /* 0x000fc8000bf05270 */
[----:B------:R-:W-:Y:S02]  /*33c0*/  USEL UR5, URZ, 0x1, UP0 ;  /* 0x00000001ff057887 */ /* 0x000fe40008000000 */
[----:B------:R-:W-:-:S04]  /*33d0*/  USEL UR7, UR7, URZ, UP0 ;  /* 0x000000ff07077287 */ /* 0x000fc80008000000 */
[----:B------:R-:W-:Y:S01]  /*33e0*/  ULEA UR7, UR7, UR6, 0x3 ;  /* 0x0000000607077291 */ /* 0x000fe2000f8e18ff */
[----:B--2---:R-:W-:-:S04]  /*33f0*/  LOP3.LUT R3, R11, UR5, RZ, 0x3c, !PT ;  /* 0x000000050b037c12 */ /* 0x004fc8000f8e3cff */
[----:B------:R-:W-:-:S04]  /*3400*/  SHF.L.U32 R3, R3, 0x1f, RZ ;  /* 0x0000001f03037819 */ /* 0x000fc800000006ff */
[----:B------:R-:W2:Y:S02]  /*3410*/  SYNCS.PHASECHK.TRANS64.TRYWAIT P0, [UR7], R3 ;  /* 0x00000003ff0075a7 */ /* 0x000ea40008001107 */
[----:B--2---:R-:W-:Y:S05]  /*3420*/  @!P0 BRA `(.L_x_60) ;  /* 0x0000007c00f88947 */ /* 0x004fea0003800000 */
.L_x_142:
[----:B------:R-:W-:Y:S01]  /*3430*/  NOP ;  /* 0x0000000000007918 */ /* 0x000fe20000000000 */
[----:B--2---:R-:W2:Y:S01]  /*3440*/  LDS R0, [UR4+0x14] ;  /* 0x00001404ff007984 */ /* 0x004ea20008000800 */
[----:B------:R-:W-:Y:S01]  /*3450*/  ULOP3.LUT UR6, UR19, 0xffff, URZ, 0xc0, !UPT ;  /* 0x0000ffff13067892 */ /* 0x000fe2000f8ec0ff */
[----:B-1----:R-:W-:Y:S01]  /*3460*/  UMOV UR8, 0xffff ;  /* 0x0000ffff00087882 */ /* 0x002fe20000000000 */
[----:B------:R-:W-:Y:S02]  /*3470*/  UMOV UR5, 0x1 ;  /* 0x0000000100057882 */ /* 0x000fe40000000000 */
[----:B------:R-:W-:-:S04]  /*3480*/  USHF.R.U32.HI UR6, URZ, 0x5, UR6 ;  /* 0x00000005ff067899 */ /* 0x000fc80008011606 */
[----:B------:R-:W-:Y:S02]  /*3490*/  USHF.L.U32 UR8, UR8, UR6, URZ ;  /* 0x0000000608087299 */ /* 0x000fe400080006ff */
[----:B------:R-:W-:-:S04]  /*34a0*/  USHF.L.U32 UR5, UR5, UR6, URZ ;  /* 0x0000000605057299 */ /* 0x000fc800080006ff */
[----:B--2---:R-:W-:-:S04]  /*34b0*/  LOP3.LUT R0, R0, UR8, RZ, 0xc0, !PT ;  /* 0x0000000800007c12 */ /* 0x004fc8000f8ec0ff */
[----:B------:R-:W-:-:S13]  /*34c0*/  ISETP.NE.AND P0, PT, R0, UR8, PT ;  /* 0x0000000800007c0c */ /* 0x000fda000bf05270 */
[----:B------:R-:W-:Y:S05]  /*34d0*/  @P0 BRA `(.L_x_61) ;  /* 0x0000000000580947 */ /* 0x000fea0003800000 */
[----:B------:R-:W1:Y:S02]  /*34e0*/  LDS R0, [UR4+0x18] ;  /* 0x00001804ff007984 */ /* 0x000e640008000800 */
[----:B-1----:R-:W-:-:S04]  /*34f0*/  LOP3.LUT R0, R0, UR5, RZ, 0xc0, !PT ;  /* 0x0000000500007c12 */ /* 0x002fc8000f8ec0ff */
[----:B------:R-:W-:-:S13]  /*3500*/  ISETP.NE.AND P0, PT, R0, UR5, PT ;  /* 0x0000000500007c0c */ /* 0x000fda000bf05270 */
[----:B------:R-:W-:Y:S05]  /*3510*/  @P0 BRA `(.L_x_62) ;  /* 0x00000000003c0947 */ /* 0x000fea0003800000 */
[----:B------:R-:W1:Y:S01]  /*3520*/  S2R R2, SR_LANEID ;  /* 0x0000000000027919 */ /* 0x000e620000000000 */
[----:B------:R-:W-:Y:S01]  /*3530*/  ULOP3.LUT UR8, URZ, UR8, URZ, 0x33, !UPT ;  /* 0x00000008ff087292 */ /* 0x000fe2000f8e33ff */
[----:B------:R-:W-:Y:S01]  /*3540*/  LOP3.LUT R4, RZ, UR5, RZ, 0x33, !PT ;  /* 0x00000005ff047c12 */ /* 0x000fe2000f8e33ff */
[----:B------:R-:W-:Y:S02]  /*3550*/  VOTEU.ANY UR7, UPT, PT ;  /* 0x0000000000077886 */ /* 0x000fe400038e0100 */
[----:B------:R-:W-:Y:S01]  /*3560*/  UFLO.U32 UR7, UR7 ;  /* 0x00000007000772bd */ /* 0x000fe200080e0000 */
[----:B------:R-:W2:Y:S01]  /*3570*/  REDUX UR5, R4 ;  /* 0x00000000040573c4 */ /* 0x000ea20000000000 */
[----:B------:R-:W-:-:S06]  /*3580*/  IMAD.U32 R0, RZ, RZ, UR8 ;  /* 0x00000008ff007e24 */ /* 0x000fcc000f8e00ff */
[----:B------:R3:W-:Y:S01]  /*3590*/  UTCATOMSWS.AND URZ, UR8 ;  /* 0x0000000800ff79e3 */ /* 0x0007e20008000000 */
[----:B------:R-:W4:Y:S01]  /*35a0*/  REDUX UR6, R0 ;  /* 0x00000000000673c4 */ /* 0x000f220000000000 */
[----:B-1----:R-:W-:Y:S01]  /*35b0*/  ISETP.EQ.U32.AND P0, PT, R2, UR7, PT ;  /* 0x0000000702007c0c */ /* 0x002fe2000bf02070 */
[----:B--2---:R-:W-:Y:S01]  /*35c0*/  IMAD.U32 R2, RZ, RZ, UR5 ;  /* 0x00000005ff027e24 */ /* 0x004fe2000f8e00ff */
[----:B----4-:R-:W-:-:S11]  /*35d0*/  MOV R3, UR6 ;  /* 0x0000000600037c02 */ /* 0x010fd60008000f00 */
[----:B------:R3:W-:Y:S04]  /*35e0*/  @P0 ATOMS.AND RZ, [UR4+0x14], R3 ;  /* 0x00001403ffff098c */ /* 0x0007e8000a800004 */
[----:B------:R3:W-:Y:S01]  /*35f0*/  @P0 ATOMS.AND RZ, [UR4+0x18], R2 ;  /* 0x00001802ffff098c */ /* 0x0007e2000a800004 */
[----:B------:R-:W-:Y:S05]  /*3600*/  BRA `(.L_x_63) ;  /* 0x0000000000147947 */ /* 0x000fea0003800000 */
.L_x_62:
[----:B------:R-:W-:Y:S02]  /*3610*/  MOV R2, 0x3630 ;  /* 0x0000363000027802 */ /* 0x000fe40000000f00 */
[----:B----45:R-:W-:Y:S05]  /*3620*/  CALL.REL.NOINC `($__internal_0_$__cuda_sm10x_tcgen05_guardrail_trap_col_being_dealloced_not_returned_by_alloc) ;  /* 0x0000008000dc7944 */ /* 0x030fea0003c00000 */
[----:B------:R-:W-:Y:S05]  /*3630*/  BRA `(.L_x_63) ;  /* 0x0000000000087947 */ /* 0x000fea0003800000 */
.L_x_61:
[----:B------:R-:W-:Y:S02]  /*3640*/  MOV R2, 0x3660 ;  /* 0x0000366000027802 */ /* 0x000fe40000000f00 */
[----:B----45:R-:W-:Y:S05]  /*3650*/  CALL.REL.NOINC `($__internal_2_$__cuda_sm10x_tcgen05_guardrail_trap_unallocated_columns_being_dealloced) ;  /* 0x0000008000e87944 */ /* 0x030fea0003c00000 */
.L_x_63:
[----:B------:R-:W-:Y:S01]  /*3660*/  NOP ;  /* 0x0000000000007918 */ /* 0x000fe20000000000 */
[----:B---3--:R-:W-:Y:S05]  /*3670*/  EXIT ;  /* 0x000000000000794d */ /* 0x008fea0003800000 */
.L_x_47:
[----:B------:R-:W-:-:S09]  /*3680*/  UISETP.NE.OR UP2, UPT, UR8, 0x3, !UP2 ;  /* 0x000000030800788c */ /* 0x000fd2000d745670 */
[----:B------:R-:W-:Y:S05]  /*3690*/  BRA.U UP2, `(.L_x_64) ;  /* 0x0000001102147547 */ /* 0x000fea000b800000 */
[----:B------:R-:W1:Y:S01]  /*36a0*/  LDC R0, c[0x0][0xb30] ;  /* 0x0002cc00ff007b82 */ /* 0x000e620000000800 */
[----:B------:R-:W2:Y:S01]  /*36b0*/  LDCU.64 UR8, c[0x0][0x888] ;  /* 0x00011100ff0877ac */ /* 0x000ea20008000a00 */
[----:B------:R-:W-:Y:S02]  /*36c0*/  HFMA2 R29, -RZ, RZ, 0, 0 ;  /* 0x00000000ff1d7431 */ /* 0x000fe400000001ff */
[----:B------:R-:W-:Y:S01]  /*36d0*/  IMAD.MOV.U32 R31, RZ, RZ, 0x1 ;  /* 0x00000001ff1f7424 */ /* 0x000fe200078e00ff */
[----:B------:R-:W-:Y:S01]  /*36e0*/  MOV R23, 0x2000 ;  /* 0x0000200000177802 */ /* 0x000fe20000000f00 */
[----:B------:R-:W4:Y:S01]  /*36f0*/  LDCU.64 UR4, c[0x0][0x890] ;  /* 0x00011200ff0477ac */ /* 0x000f220008000a00 */
[----:B------:R-:W-:Y:S01]  /*3700*/  IMAD.MOV.U32 R30, RZ, RZ, RZ ;  /* 0x000000ffff1e7224 */ /* 0x000fe200078e00ff */
[----:B------:R-:W3:Y:S01]  /*3710*/  LDC R19, c[0x0][0x370] ;  /* 0x0000dc00ff137b82 */ /* 0x000ee20000000800 */
[----:B------:R-:W-:Y:S01]  /*3720*/  UMOV UR7, 0x400 ;  /* 0x0000040000077882 */ /* 0x000fe20000000000 */
[----:B------:R-:W-:-:S02]  /*3730*/  UPLOP3.LUT UP1, UPT, UPT, UPT, UPT, 0x40, 0x4 ;  /* 0x000000000004789c */ /* 0x000fc40003f2e870 */
[----:B------:R-:W-:-:S04]  /*3740*/  ULEA UR7, UR37, UR7, 0x18 ;  /* 0x0000000725077291 */ /* 0x000fc8000f8ec0ff */
[----:B------:R-:W3:Y:S01]  /*3750*/  LDC R2, c[0x0][0xb0c] ;  /* 0x0002c300ff027b82 */ /* 0x000ee20000000800 */
[----:B------:R-:W-:Y:S02]  /*3760*/  UIADD3 UR13, UPT, UPT, UR7, 0x48, URZ ;  /* 0x00000048070d7890 */ /* 0x000fe4000fffe0ff */
[----:B--2---:R-:W-:Y:S02]  /*3770*/  UISETP.NE.U32.AND UP2, UPT, UR8, URZ, UPT ;  /* 0x000000ff0800728c */ /* 0x004fe4000bf45070 */
[----:B------:R-:W-:Y:S02]  /*3780*/  UIADD3 UR33, UPT, UPT, UR7, 0x30, URZ ;  /* 0x0000003007217890 */ /* 0x000fe4000fffe0ff */
[----:B----4-:R-:W-:Y:S01]  /*3790*/  UISETP.NE.U32.AND UP3, UPT, UR4, URZ, UPT ;  /* 0x000000ff0400728c */ /* 0x010fe2000bf65070 */
[----:B------:R-:W2:Y:S01]  /*37a0*/  LDC R18, c[0x0][0xb20] ;  /* 0x0002c800ff127b82 */ /* 0x000ea20000000800 */
[----:B-1----:R-:W-:Y:S01]  /*37b0*/  ISETP.NE.AND P1, PT, R0, 0x1, PT ;  /* 0x000000010000780c */ /* 0x002fe20003f25270 */
[----:B------:R-:W-:-:S02]  /*37c0*/  UISETP.NE.AND.EX UP2, UPT, UR9, URZ, UPT, UP2 ;  /* 0x000000ff0900728c */ /* 0x000fc4000bf45320 */
[----:B------:R-:W-:Y:S02]  /*37d0*/  UIADD3 UR25, UPT, UPT, UR7, 0x38, URZ ;  /* 0x0000003807197890 */ /* 0x000fe4000fffe0ff */
[----:B------:R-:W-:Y:S02]  /*37e0*/  UIADD3 UR17, UPT, UPT, UR7, 0x40, URZ ;  /* 0x0000004007117890 */ /* 0x000fe4000fffe0ff */
[----:B------:R-:W1:Y:S01]  /*37f0*/  LDC.64 R32, c[0x0][0x348] ;  /* 0x0000d200ff207b82 */ /* 0x000e620000000a00 */
[----:B------:R-:W-:Y:S02]  /*3800*/  UPRMT UR13, UR37, 0x654, UR13 ;  /* 0x00000654250d7896 */ /* 0x000fe4000800000d */
[----:B------:R-:W-:-:S05]  /*3810*/  UISETP.NE.AND.EX UP3, UPT, UR5, URZ, UPT, UP3 ;  /* 0x000000ff0500728c */ /* 0x000fca000bf65330 */
[----:B------:R-:W4:Y:S08]  /*3820*/  LDC.64 R16, c[0x0][0xb10] ;  /* 0x0002c400ff107b82 */ /* 0x000f300000000a00 */
[----:B------:R-:W1:Y:S08]  /*3830*/  LDC.64 R6, c[0x0][0xb18] ;  /* 0x0002c600ff067b82 */ /* 0x000e700000000a00 */
[----:B------:R-:W1:Y:S08]  /*3840*/  LDC.64 R4, c[0x0][0xb28] ;  /* 0x0002ca00ff047b82 */ /* 0x000e700000000a00 */
[----:B--23--:R-:W1:Y:S02]  /*3850*/  LDC R22, c[0x0][0x374] ;  /* 0x0000dd00ff167b82 */ /* 0x00ce640000000800 */
.L_x_75:
[C---:B------:R-:W-:Y:S02]  /*3860*/  LEA R0, R30.reuse, UR7, 0x3 ;  /* 0x000000071e007c11 */ /* 0x040fe4000f8e18ff */
[----:B------:R-:W-:Y:S02]  /*3870*/  SHF.L.U32 R3, R29, 0x1f, RZ ;  /* 0x0000001f1d037819 */ /* 0x000fe400000006ff */
[----:B------:R-:W-:Y:S02]  /*3880*/  LEA R24, R30, UR7, 0x4 ;  /* 0x000000071e187c11 */ /* 0x000fe4000f8e20ff */
[----:B--2---:R-:W2:Y:S02]  /*3890*/  SYNCS.PHASECHK.TRANS64.TRYWAIT P0, [R0+URZ+0x80], R3 ;  /* 0x00008003000075a7 */ /* 0x004ea400080011ff */
[----:B--2---:R-:W-:Y:S05]  /*38a0*/  @!P0 BRA `(.L_x_65) ;  /* 0x0000007800f08947 */ /* 0x004fea0003800000 */
.L_x_143:
[----:B------:R-:W-:Y:S01]  /*38b0*/  ISETP.GE.AND P0, PT, R72, 0x1, PT ;  /* 0x000000014800780c */ /* 0x000fe20003f06270 */
[----:B------:R-:W3:Y:S01]  /*38c0*/  LDS.128 R24, [R24+0xf0] ;  /* 0x0000f00018187984 */ /* 0x000ee20000000c00 */
[----:B--2---:R-:W-:Y:S01]  /*38d0*/  VIADD R0, R0, 0x90 ;  /* 0x0000009000007836 */ /* 0x004fe20000000000 */
[----:B------:R-:W-:Y:S01]  /*38e0*/  @!PT LDS RZ, [RZ] ;  /* 0x00000000fffff984 */ /* 0x000fe20000000800 */
[----:B------:R-:W-:Y:S01]  /*38f0*/  @!PT LDS RZ, [RZ] ;  /* 0x00000000fffff984 */ /* 0x000fe20000000800 */
[----:B------:R-:W-:Y:S01]  /*3900*/  @!PT LDS RZ, [RZ] ;  /* 0x00000000fffff984 */ /* 0x000fe20000000800 */
[----:B------:R-:W-:Y:S01]  /*3910*/  @!PT LDS RZ, [RZ] ;  /* 0x00000000fffff984 */ /* 0x000fe20000000800 */
[----:B------:R2:W-:Y:S06]  /*3920*/  MEMBAR.ALL.CTA ;  /* 0x0000000000007992 */ /* 0x0005ec0000008000 */
[----:B--2---:R-:W2:Y:S01]  /*3930*/  FENCE.VIEW.ASYNC.S ;  /* 0x00000000000073c6 */ /* 0x004ea20000000000 */
[----:B------:R-:W-:Y:S04]  /*3940*/  PRMT R0, RZ, 0x654, R0 ;  /* 0x00000654ff007816 */ /* 0x000fe80000000000 */
[----:B--2---:R2:W-:Y:S01]  /*3950*/  SYNCS.ARRIVE.TRANS64.RED.A1T0 RZ, [R0+URZ], RZ ;  /* 0x000000ff00ff79a7 */ /* 0x0045e200081004ff */
[----:B---3--:R-:W-:Y:S11]  /*3960*/  LOP3.LUT P3, RZ, R26, 0x1, RZ, 0xc0, !PT ;  /* 0x000000011aff7812 */ /* 0x008ff6000786c0ff */
[----:B------:R-:W-:Y:S02]  /*3970*/  @!UPT UIADD3 URZ, UPT, UPT, URZ, URZ, URZ ;  /* 0x000000fffffff290 */ /* 0x000fe4000fffe0ff */
[----:B------:R-:W-:Y:S02]  /*3980*/  @P3 MOV R13, R24 ;  /* 0x00000018000d3202 */ /* 0x000fe40000000f00 */
[----:B------:R-:W-:Y:S01]  /*3990*/  @P3 LOP3.LUT R8, R25, 0xffff, RZ, 0xc0, !PT ;  /* 0x0000ffff19083812 */ /* 0x000fe200078ec0ff */
[----:B--2---:R-:W-:Y:S06]  /*39a0*/  @!P0 BRA `(.L_x_66) ;  /* 0x0000000000a48947 */ /* 0x004fec0003800000 */
[----:B-1----:R-:W-:Y:S01]  /*39b0*/  IMAD.HI.U32 R35, R22, R7, RZ ;  /* 0x0000000716237227 */ /* 0x002fe200078e00ff */
[----:B------:R-:W-:Y:S02]  /*39c0*/  ISETP.NE.AND P0, PT, R6, 0x1, PT ;  /* 0x000000010600780c */ /* 0x000fe40003f05270 */
[----:B------:R-:W-:Y:S01]  /*39d0*/  ISETP.NE.AND P2, PT, R72, 0x1, PT ;  /* 0x000000014800780c */ /* 0x000fe20003f45270 */
[----:B----4-:R-:W-:Y:S01]  /*39e0*/  IMAD.HI.U32 R34, R19, R16, RZ ;  /* 0x0000001013227227 */ /* 0x010fe200078e00ff */
[----:B------:R-:W-:Y:S02]  /*39f0*/  SHF.R.U32.HI R35, RZ, R18, R35 ;  /* 0x00000012ff237219 */ /* 0x000fe40000011623 */
[----:B------:R-:W-:Y:S01]  /*3a00*/  ISETP.NE.AND P4, PT, R2, 0x1, PT ;  /* 0x000000010200780c */ /* 0x000fe20003f85270 */
[----:B------:R-:W-:Y:S01]  /*3a10*/  IMAD.HI.U32 R36, R13, R16, RZ ;  /* 0x000000100d247227 */ /* 0x000fe200078e00ff */
[----:B------:R-:W-:Y:S02]  /*3a20*/  SHF.R.U32.HI R34, RZ, R17, R34 ;  /* 0x00000011ff227219 */ /* 0x000fe40000011622 */
[----:B------:R-:W-:Y:S01]  /*3a30*/  SEL R3, R22, R35, !P0 ;  /* 0x0000002316037207 */ /* 0x000fe20004000000 */
[C---:B------:R-:W-:Y:S01]  /*3a40*/  IMAD.HI.U32 R35, R8.reuse, R7, RZ ;  /* 0x0000000708237227 */ /* 0x040fe200078e00ff */
[----:B------:R-:W-:Y:S02]  /*3a50*/  SEL R11, R19, R34, !P4 ;  /* 0x00000022130b7207 */ /* 0x000fe40006000000 */
[----:B------:R-:W-:Y:S01]  /*3a60*/  SHF.R.U32.HI R36, RZ, R17, R36 ;  /* 0x00000011ff247219 */ /* 0x000fe20000011624 */
[----:B------:R-:W-:Y:S01]  /*3a70*/  IMAD.HI.U32 R38, R3, R4, RZ ;  /* 0x0000000403267227 */ /* 0x000fe200078e00ff */
[----:B------:R-:W-:Y:S03]  /*3a80*/  SHF.R.U32.HI R35, RZ, R18, R35 ;  /* 0x00000012ff237219 */ /* 0x000fe60000011623 */
[----:B------:R-:W-:Y:S01]  /*3a90*/  IMAD.HI.U32 R34, R11, R4, RZ ;  /* 0x000000040b227227 */ /* 0x000fe200078e00ff */
[----:B------:R-:W-:Y:S02]  /*3aa0*/  @P2 SHF.R.U32.HI R3, RZ, R5, R38 ;  /* 0x00000005ff032219 */ /* 0x000fe40000011626 */
[----:B------:R-:W-:Y:S02]  /*3ab0*/  SEL R9, R8, R35, !P0 ;  /* 0x0000002308097207 */ /* 0x000fe40004000000 */
[----:B------:R-:W-:Y:S01]  /*3ac0*/  @P2 SHF.R.U32.HI R11, RZ, R5, R34 ;  /* 0x00000005ff0b2219 */ /* 0x000fe20000011622 */
[C---:B------:R-:W-:Y:S01]  /*3ad0*/  IMAD R10, R72.reuse, R3, RZ ;  /* 0x00000003480a7224 */ /* 0x040fe200078e02ff */
[----:B------:R-:W-:Y:S01]  /*3ae0*/  SEL R3, R13, R36, !P4 ;  /* 0x000000240d037207 */ /* 0x000fe20006000000 */
[C---:B------:R-:W-:Y:S03]  /*3af0*/  IMAD.HI.U32 R14, R9.reuse, R4, RZ ;  /* 0x00000004090e7227 */ /* 0x040fe600078e00ff */
[----:B------:R-:W-:Y:S01]  /*3b00*/  ISETP.GE.AND P0, PT, R9, R10, PT ;  /* 0x0000000a0900720c */ /* 0x000fe20003f06270 */
[C---:B------:R-:W-:Y:S01]  /*3b10*/  IMAD R12, R72.reuse, R11, RZ ;  /* 0x0000000b480c7224 */ /* 0x040fe200078e02ff */
[-C--:B------:R-:W-:Y:S04]  /*3b20*/  SHF.R.U32.HI R14, RZ, R5.reuse, R14 ;  /* 0x00000005ff0e7219 */ /* 0x080fe8000001160e */
[----:B------:R-:W-:Y:S02]  /*3b30*/  ISETP.GE.OR P0, PT, R3, R12, P0 ;  /* 0x0000000c0300720c */ /* 0x000fe40000706670 */
[----:B------:R-:W-:Y:S05]  /*3b40*/  SEL R15, R9, R14, !P2 ;  /* 0x0000000e090f7207 */ /* 0x000fea0005000000 */
[----:B------:R-:W-:Y:S04]  /*3b50*/  IMAD.MOV R14, RZ, RZ, -R15 ;  /* 0x000000ffff0e7224 */ /* 0x000fe800078e0a0f */
[----:B------:R-:W-:Y:S02]  /*3b60*/  IMAD R14, R72, R14, R9 ;  /* 0x0000000e480e7224 */ /* 0x000fe400078e0209 */
[C---:B------:R-:W-:Y:S05]  /*3b70*/  @!P0 IMAD.HI.U32 R10, R3.reuse, R4, RZ ;  /* 0x00000004030a8227 */ /* 0x040fea00078e00ff */
[----:B------:R-:W-:Y:S04]  /*3b80*/  @!P0 SHF.R.U32.HI R10, RZ, R5, R10 ;  /* 0x00000005ff0a8219 */ /* 0x000fe8000001160a */
[----:B------:R-:W-:Y:S01]  /*3b90*/  @!P0 SEL R0, R3, R10, !P2 ;  /* 0x0000000a03008207 */ /* 0x000fe20005000000 */
[----:B------:R-:W-:Y:S03]  /*3ba0*/  IMAD.MOV R10, RZ, RZ, -R3 ;  /* 0x000000ffff0a7224 */ /* 0x000fe600078e0a03 */
[----:B------:R-:W-:Y:S01]  /*3bb0*/  @!P0 IADD3 R15, PT, PT, R15, -R0, RZ ;  /* 0x800000000f0f8210 */ /* 0x000fe20007ffe0ff */
[----:B------:R-:W-:Y:S01]  /*3bc0*/  @!P0 IMAD R0, R11, R14, R0 ;  /* 0x0000000e0b008224 */ /* 0x000fe200078e0200 */
[----:B------:R-:W-:Y:S01]  /*3bd0*/  IADD3 R11, PT, PT, -R9, RZ, RZ ;  /* 0x000000ff090b7210 */ /* 0x000fe20007ffe1ff */
[----:B------:R-:W-:Y:S02]  /*3be0*/  IMAD R13, R2, R10, R13 ;  /* 0x0000000a020d7224 */ /* 0x000fe400078e020d */
[----:B------:R-:W-:Y:S02]  /*3bf0*/  @!P0 IMAD R9, R15, R72, R3 ;  /* 0x000000480f098224 */ /* 0x000fe400078e0203 */
[----:B------:R-:W-:Y:S02]  /*3c00*/  @!P0 IMAD.MOV.U32 R3, RZ, RZ, R0 ;  /* 0x000000ffff038224 */ /* 0x000fe400078e0000 */
[----:B------:R-:W-:Y:S02]  /*3c10*/  IMAD R8, R6, R11, R8 ;  /* 0x0000000b06087224 */ /* 0x000fe400078e0208 */
[----:B------:R-:W-:Y:S02]  /*3c20*/  IMAD R13, R3, R2, R13 ;  /* 0x00000002030d7224 */ /* 0x000fe400078e020d */
[----:B------:R-:W-:Y:S02]  /*3c30*/  IMAD R8, R9, R6, R8 ;  /* 0x0000000609087224 */ /* 0x000fe400078e0208 */
.L_x_66:
[----:B------:R-:W-:Y:S05]  /*3c40*/  BRA.U UP1, `(.L_x_67) ;  /* 0x0000000101107547 */ /* 0x000fea000b800000 */
[----:B------:R-:W-:Y:S04]  /*3c50*/  MOV R0, UR6 ;  /* 0x0000000600007c02 */ /* 0x000fe80008000f00 */
[----:B------:R-:W-:Y:S04]  /*3c60*/  SHF.L.U32 R3, R0, 0x1f, RZ ;  /* 0x0000001f00037819 */ /* 0x000fe800000006ff */
[----:B------:R-:W2:Y:S02]  /*3c70*/  SYNCS.PHASECHK.TRANS64.TRYWAIT P0, [UR7+0x78], R3 ;  /* 0x00007803ff0075a7 */ /* 0x000ea40008001107 */
[----:B--2---:R-:W-:Y:S05]  /*3c80*/  @!P0 BRA `(.L_x_68) ;  /* 0x00000078000c8947 */ /* 0x004fea0003800000 */
.L_x_67:
[----:B------:R-:W-:Y:S02]  /*3c90*/  R2UR UR35, R21 ;  /* 0x00000000152372ca */ /* 0x000fe400000e0000 */
[----:B------:R-:W-:Y:S02]  /*3ca0*/  R2UR UR34, R20 ;  /* 0x00000000142272ca */ /* 0x000fe400000e0000 */
[----:B------:R-:W-:Y:S02]  /*3cb0*/  ISETP.NE.U32.AND P2, PT, RZ, UR4, PT ;  /* 0x00000004ff007c0c */ /* 0x000fe4000bf45070 */
[----:B------:R-:W-:Y:S02]  /*3cc0*/  SHF.L.U32 R12, R31, 0x1f, RZ ;  /* 0x0000001f1f0c7819 */ /* 0x000fe400000006ff */
[----:B------:R-:W-:Y:S05]  /*3cd0*/  ISETP.NE.AND.EX P2, PT, RZ, UR5, PT, P2 ;  /* 0x00000005ff007c0c */ /* 0x000fea000bf45320 */
[----:B------:R-:W-:Y:S02]  /*3ce0*/  USHF.L.U32 UR35, UR35, 0x7, URZ ;  /* 0x0000000723237899 */ /* 0x000fe400080006ff */
[----:B------:R-:W-:Y:S01]  /*3cf0*/  USHF.L.U32 UR34, UR34, 0x8, URZ ;  /* 0x0000000822227899 */ /* 0x000fe200080006ff */
[----:B------:R-:W-:Y:S11]  /*3d00*/  BRA.U !UP3, `(.L_x_69) ;  /* 0x000000010b347547 */ /* 0x000ff6000b800000 */
[----:B------:R-:W-:Y:S01]  /*3d10*/  UPLOP3.LUT UP0, UPT, UPT, UPT, UP2, 0x80, 0x8 ;  /* 0x000000000008789c */ /* 0x000fe20003f0f020 */
[----:B--2---:R-:W-:Y:S02]  /*3d20*/  HFMA2 R0, -RZ, RZ, 0, 5.9604644775390625e-08 ;  /* 0x00000001ff007431 */ /* 0x004fe400000001ff */
[----:B------:R-:W-:Y:S03]  /*3d30*/  IMAD.MOV.U32 R151, RZ, RZ, 0x1 ;  /* 0x00000001ff977424 */ /* 0x000fe600078e00ff */
[----:B------:R-:W-:Y:S05]  /*3d40*/  PLOP3.LUT P0, PT, PT, PT, UP0, 0x80, 0x8 ;  /* 0x000000000008781c */ /* 0x000fea0003f0f008 */
[----:B------:R-:W2:Y:S01]  /*3d50*/  @UP0 LDCU.64 UR10, c[0x0][0x888] ;  /* 0x00011100ff0a07ac */ /* 0x000ea20008000a00 */
[----:B------:R-:W-:Y:S07]  /*3d60*/  @UP0 UIMAD UR8, UR36, UR4, URZ ;  /* 0x00000004240802a4 */ /* 0x000fee000f8e02ff */
[----:B------:R-:W-:Y:S01]  /*3d70*/  @!P0 PRMT R151, R0, 0x7610, R151 ;  /* 0x0000761000978816 */ /* 0x000fe20000000097 */
[----:B--2---:R-:W-:Y:S03]  /*3d80*/  @UP0 UIMAD.WIDE UR10, UR8, 0x4, UR10 ;  /* 0x00000004080a08a5 */ /* 0x004fe6000f8e020a */
[----:B------:R-:W2:Y:S03]  /*3d90*/  @!UP0 LDCU UR8, c[0x0][0x880] ;  /* 0x00011000ff0887ac */ /* 0x000ea60008000800 */
[----:B------:R-:W-:Y:S01]  /*3da0*/  IMAD.U32 R10, RZ, RZ, UR10 ;  /* 0x0000000aff0a7e24 */ /* 0x000fe2000f8e00ff */
[----:B------:R-:W-:Y:S05]  /*3db0*/  MOV R11, UR11 ;  /* 0x0000000b000b7c02 */ /* 0x000fea0008000f00 */
[----:B-----5:R3:W5:Y:S02]  /*3dc0*/  @P0 LDG.E R82, desc[UR46][R10.64] ;  /* 0x0000002e0a520981 */ /* 0x020764000c1e1900 */
[----:B--23--:R-:W-:Y:S07]  /*3dd0*/  @!P0 IMAD.U32 R82, RZ, RZ, UR8 ;  /* 0x00000008ff528e24 */ /* 0x00cfee000f8e00ff */
.L_x_69:
[----:B-----5:R-:W-:Y:S01]  /*3de0*/  @!P2 ISETP.EQ.AND P0, PT, R82, RZ, PT ;  /* 0x000000ff5200a20c */ /* 0x020fe20003f02270 */
[----:B------:R-:W-:Y:S01]  /*3df0*/  @!UPT UIADD3 URZ, UPT, UPT, URZ, URZ, URZ ;  /* 0x000000fffffff290 */ /* 0x000fe2000fffe0ff */
[----:B------:R-:W-:Y:S11]  /*3e00*/  @!P2 BRA `(.L_x_70) ;  /* 0x000000000014a947 */ /* 0x000ff60003800000 */
[----:B------:R-:W-:Y:S02]  /*3e10*/  LOP3.LUT P2, RZ, R151, 0xff, RZ, 0xc0, !PT ;  /* 0x000000ff97ff7812 */ /* 0x000fe4000784c0ff */
[----:B------:R-:W-:Y:S04]  /*3e20*/  PLOP3.LUT P0, PT, PT, PT, UP0, 0x80, 0x8 ;  /* 0x000000000008781c */ /* 0x000fe80003f0f008 */
[----:B------:R-:W-:Y:S07]  /*3e30*/  PLOP3.LUT P0, PT, P0, PT, PT, 0x8, 0x80 ;  /* 0x000000000080781c */ /* 0x000fee000070e170 */
[----:B------:R-:W-:Y:S11]  /*3e40*/  @P2 ISETP.EQ.AND P0, PT, R82, RZ, PT ;  /* 0x000000ff5200220c */ /* 0x000ff60003f02270 */
[----:B------:R-:W-:Y:S02]  /*3e50*/  @!UPT UIADD3 URZ, UPT, UPT, URZ, URZ, URZ ;  /* 0x000000fffffff290 */ /* 0x000fe4000fffe0ff */
.L_x_70:
[----:B------:R-:W3:Y:S01]  /*3e60*/  SYNCS.PHASECHK.TRANS64.TRYWAIT P2, [UR7+0x50], R12 ;  /* 0x0000500cff0075a7 */ /* 0x000ee20008041107 */
[----:B------:R-:W-:Y:S04]  /*3e70*/  ELECT P4, URZ, PT ;  /* 0x0000000000ff782f */ /* 0x000fe80003880000 */
[----:B------:R-:W-:Y:S11]  /*3e80*/  PLOP3.LUT P4, PT, P0, P4, PT, 0xf2, 0x2f ;  /* 0x00000000002f781c */ /* 0x000ff60000789e72 */
[----:B------:R-:W-:Y:S02]  /*3e90*/  @!UPT UIADD3 URZ, UPT, UPT, URZ, URZ, URZ ;  /* 0x000000fffffff290 */ /* 0x000fe4000fffe0ff */
[----:B-1----:R-:W-:Y:S05]  /*3ea0*/  @!P4 IADD3 R9, P0, PT, R32, 0x580, RZ ;  /* 0x000005802009c810 */ /* 0x002fea0007f1e0ff */
[----:B--2---:R-:W-:Y:S01]  /*3eb0*/  @!P4 IMAD.X R0, RZ, RZ, R33, P0 ;  /* 0x000000ffff00c224 */ /* 0x004fe200000e0621 */
[----:B---3--:R-:W-:Y:S07]  /*3ec0*/  @!P2 BRA `(.L_x_71) ;  /* 0x000000740094a947 */ /* 0x008fee0003800000 */
.L_x_146:
[----:B------:R-:W-:Y:S01]  /*3ed0*/  @!P4 R2UR UR8, R0 ;  /* 0x000000000008c2ca */ /* 0x000fe200000e0000 */
[----:B------:R-:W-:Y:S01]  /*3ee0*/  VOTEU.ALL UP1, P4 ;  /* 0x0000000000ff7886 */ /* 0x000fe20002020000 */
[----:B------:R-:W-:Y:S01]  /*3ef0*/  @!P4 R2UR UR9, R9 ;  /* 0x000000000909c2ca */ /* 0x000fe200000e0000 */
[----:B------:R-:W-:Y:S01]  /*3f00*/  @!P4 IMAD.MOV.U32 R0, RZ, RZ, 0x2000 ;  /* 0x00002000ff00c424 */ /* 0x000fe200078e00ff */
[----:B------:R-:W-:Y:S01]  /*3f10*/  UMOV UR10, 0x0 ;  /* 0x00000000000a7882 */ /* 0x000fe20000000000 */
[----:B------:R-:W-:Y:S01]  /*3f20*/  UMOV UR11, 0x10000000 ;  /* 0x10000000000b7882 */ /* 0x000fe20000000000 */
[----:B------:R-:W-:Y:S01]  /*3f30*/  @!UP1 UIADD3 UR32, UPT, UPT, UR7, 0x200, URZ ;  /* 0x0000020007209890 */ /* 0x000fe2000fffe0ff */
[----:B------:R-:W-:Y:S01]  /*3f40*/  @!P4 IADD3 R9, P0, PT, R32, 0x580, RZ ;  /* 0x000005802009c810 */ /* 0x000fe20007f1e0ff */
[----:B------:R-:W-:Y:S05]  /*3f50*/  VOTEU.ALL UP1, P4 ;  /* 0x0000000000ff7886 */ /* 0x000fea0002020000 */
[----:B------:R-:W-:Y:S01]  /*3f60*/  IMAD.U32 R11, RZ, RZ, UR8 ;  /* 0x00000008ff0b7e24 */ /* 0x000fe2000f8e00ff */
[----:B------:R-:W-:Y:S01]  /*3f70*/  UPRMT UR8, UR37, 0x654, UR33 ;  /* 0x0000065425087896 */ /* 0x000fe20008000021 */
[----:B------:R-:W-:Y:S03]  /*3f80*/  IMAD.U32 R10, RZ, RZ, UR9 ;  /* 0x00000009ff0a7e24 */ /* 0x000fe6000f8e00ff */
[----:B------:R-:W-:Y:S02]  /*3f90*/  @!P4 R2UR UR15, R11 ;  /* 0x000000000b0fc2ca */ /* 0x000fe400000e0000 */
[----:B------:R-:W-:Y:S11]  /*3fa0*/  @!P4 R2UR UR14, R10 ;  /* 0x000000000a0ec2ca */ /* 0x000ff600000e0000 */
[----:B------:R-:W-:Y:S02]  /*3fb0*/  @!UPT UIADD3 URZ, UPT, UPT, URZ, URZ, URZ ;  /* 0x000000fffffff290 */ /* 0x000fe4000fffe0ff */
[----:B------:R2:W-:Y:S01]  /*3fc0*/  @!UP1 UTMALDG.3D [UR32], [UR14], desc[UR10] ;  /* 0x00000a200e0095b4 */ /* 0x0005e20008011000 */
[----:B------:R3:W-:Y:S01]  /*3fd0*/  @!P4 SYNCS.ARRIVE.TRANS64.RED.A0TR RZ, [UR7+0x30], R0 ;  /* 0x00003000ffffc9a7 */ /* 0x0007e20008300407 */
[----:B------:R-:W-:Y:S01]  /*3fe0*/  SYNCS.ARRIVE.TRANS64.RED.A1T0 RZ, [UR8], RZ ;  /* 0x000000ffffff79a7 */ /* 0x000fe20008100408 */
[----:B---3--:R-:W-:Y:S01]  /*3ff0*/  @!P4 IMAD.X R0, RZ, RZ, R33, P0 ;  /* 0x000000ffff00c224 */ /* 0x008fe200000e0621 */
[----:B------:R-:W3:Y:S02]  /*4000*/  SYNCS.PHASECHK.TRANS64.TRYWAIT P2, [UR7+0x58], R12 ;  /* 0x0000580cff0075a7 */ /* 0x000ee40008041107 */
[----:B--23--:R-:W-:Y:S05]  /*4010*/  @!P2 BRA `(.L_x_72) ;  /* 0x000000740058a947 */ /* 0x00cfea0003800000 */
.L_x_148:
        /* <DEDUP_REMOVED lines=8> */
[----:B------:R-:W-:Y:S01]  /*40a0*/  @!UP1 UIADD3 UR24, UPT, UPT, UR7, 0x2200, URZ ;  /* 0x0000220007189890 */ /* 0x000fe2000fffe0ff */
[----:B------:R-:W-:Y:S01]  /*40b0*/  VOTEU.ALL UP1, P4 ;  /* 0x0000000000ff7886 */ /* 0x000fe20002020000 */
[----:B------:R-:W-:Y:S01]  /*40c0*/  UMOV UR27, UR35 ;  /* 0x00000023001b7c82 */ /* 0x000fe20008000000 */
[----:B------:R-:W-:Y:S02]  /*40d0*/  UMOV UR28, UR36 ;  /* 0x00000024001c7c82 */ /* 0x000fe40008000000 */
[----:B------:R-:W-:Y:S01]  /*40e0*/  IMAD.U32 R11, RZ, RZ, UR8 ;  /* 0x00000008ff0b7e24 */ /* 0x000fe2000f8e00ff */
[----:B------:R-:W-:Y:S01]  /*40f0*/  UPRMT UR8, UR37, 0x654, UR25 ;  /* 0x0000065425087896 */ /* 0x000fe20008000019 */
[----:B------:R-:W-:Y:S02]  /*4100*/  IMAD.U32 R10, RZ, RZ, UR9 ;  /* 0x00000009ff0a7e24 */ /* 0x000fe4000f8e00ff */
[----:B------:R-:W-:Y:S01]  /*4110*/  @!P4 IMAD.X R20, RZ, RZ, R33, P0 ;  /* 0x000000ffff14c224 */ /* 0x000fe200000e0621 */
[----:B------:R-:W-:Y:S02]  /*4120*/  @!P4 R2UR UR15, R11 ;  /* 0x000000000b0fc2ca */ /* 0x000fe400000e0000 */
[----:B------:R-:W-:Y:S11]  /*4130*/  @!P4 R2UR UR14, R10 ;  /* 0x000000000a0ec2ca */ /* 0x000ff600000e0000 */
[----:B------:R-:W-:Y:S02]  /*4140*/  @!UPT UIADD3 URZ, UPT, UPT, URZ, URZ, URZ ;  /* 0x000000fffffff290 */ /* 0x000fe4000fffe0ff */
[----:B------:R2:W-:Y:S01]  /*4150*/  @!UP1 UTMALDG.3D [UR24], [UR14], desc[UR10] ;  /* 0x00000a180e0095b4 */ /* 0x0005e20008011000 */
[----:B------:R2:W-:Y:S01]  /*4160*/  @!P4 SYNCS.ARRIVE.TRANS64.RED.A0TR RZ, [UR7+0x38], R0 ;  /* 0x00003800ffffc9a7 */ /* 0x0005e20008300407 */
[----:B------:R-:W-:Y:S01]  /*4170*/  SYNCS.ARRIVE.TRANS64.RED.A1T0 RZ, [UR8], RZ ;  /* 0x000000ffffff79a7 */ /* 0x000fe20008100408 */
[----:B------:R-:W3:Y:S02]  /*4180*/  SYNCS.PHASECHK.TRANS64.TRYWAIT P2, [UR7+0x60], R12 ;  /* 0x0000600cff0075a7 */ /* 0x000ee40008041107 */
[----:B--23--:R-:W-:Y:S05]  /*4190*/  @!P2 BRA `(.L_x_73) ;  /* 0x000000740010a947 */ /* 0x00cfea0003800000 */
.L_x_150:
[----:B------:R-:W2:Y:S01]  /*41a0*/  LDC.64 R14, c[0x0][0xb10] ;  /* 0x0002c400ff0e7b82 */ /* 0x000ea20000000a00 */
[----:B------:R-:W-:Y:S01]  /*41b0*/  @!P4 R2UR UR8, R20 ;  /* 0x000000001408c2ca */ /* 0x000fe200000e0000 */
[----:B------:R-:W-:Y:S01]  /*41c0*/  VOTEU.ALL UP1, P4 ;  /* 0x0000000000ff7886 */ /* 0x000fe20002020000 */
[----:B------:R-:W-:Y:S01]  /*41d0*/  @!P4 R2UR UR9, R21 ;  /* 0x000000001509c2ca */ /* 0x000fe200000e0000 */
[----:B------:R-:W-:Y:S01]  /*41e0*/  UMOV UR10, 0x0 ;  /* 0x00000000000a7882 */ /* 0x000fe20000000000 */
[----:B------:R-:W-:Y:S03]  /*41f0*/  UMOV UR11, 0x10000000 ;  /* 0x10000000000b7882 */ /* 0x000fe60000000000 */
[----:B------:R-:W3:Y:S01]  /*4200*/  LDC.64 R10, c[0x0][0xb18] ;  /* 0x0002c600ff0a7b82 */ /* 0x000ee20000000a00 */
[----:B------:R-:W-:Y:S01]  /*4210*/  @!UP1 UIADD3 UR18, UPT, UPT, UR34, 0x80, URZ ;  /* 0x0000008022129890 */ /* 0x000fe2000fffe0ff */
[----:B------:R-:W-:Y:S01]  /*4220*/  @P3 SHF.R.U32.HI R28, RZ, 0x10, R25 ;  /* 0x00000010ff1c3819 */ /* 0x000fe20000011619 */
[----:B------:R-:W-:Y:S01]  /*4230*/  @!UP1 UIADD3 UR16, UPT, UPT, UR7, 0x4200, URZ ;  /* 0x0000420007109890 */ /* 0x000fe2000fffe0ff */
[----:B------:R-:W-:Y:S01]  /*4240*/  VIADD R30, R30, 0x1 ;  /* 0x000000011e1e7836 */ /* 0x000fe20000000000 */
[----:B------:R-:W-:Y:S03]  /*4250*/  VOTEU.ALL UP1, P4 ;  /* 0x0000000000ff7886 */ /* 0x000fe60002020000 */
[----:B------:R-:W5:Y:S01]  /*4260*/  @!P1 LDC R0, c[0x0][0xb20] ;  /* 0x0002c800ff009b82 */ /* 0x000f620000000800 */
[----:B------:R-:W-:Y:S01]  /*4270*/  UMOV UR19, UR35 ;  /* 0x0000002300137c82 */ /* 0x000fe20008000000 */
[----:B------:R-:W-:Y:S01]  /*4280*/  IMAD.U32 R21, RZ, RZ, UR8 ;  /* 0x00000008ff157e24 */ /* 0x000fe2000f8e00ff */
[----:B------:R-:W-:Y:S05]  /*4290*/  UMOV UR20, UR36 ;  /* 0x0000002400147c82 */ /* 0x000fea0008000000 */
[----:B-1----:R-:W1:Y:S01]  /*42a0*/  @!P1 LDC R3, c[0x0][0xb0c] ;  /* 0x0002c300ff039b82 */ /* 0x002e620000000800 */
[----:B------:R-:W-:Y:S01]  /*42b0*/  IMAD.U32 R20, RZ, RZ, UR9 ;  /* 0x00000009ff147e24 */ /* 0x000fe2000f8e00ff */
[----:B------:R-:W-:Y:S01]  /*42c0*/  UPRMT UR8, UR37, 0x654, UR17 ;  /* 0x0000065425087896 */ /* 0x000fe20008000011 */
[----:B------:R-:W-:Y:S03]  /*42d0*/  @!P4 R2UR UR15, R21 ;  /* 0x00000000150fc2ca */ /* 0x000fe600000e0000 */
[----:B------:R-:W-:Y:S01]  /*42e0*/  @!P4 R2UR UR14, R20 ;  /* 0x00000000140ec2ca */ /* 0x000fe200000e0000 */
[----:B------:R-:W-:Y:S11]  /*42f0*/  @!P4 IMAD.MOV.U32 R20, RZ, RZ, 0x2000 ;  /* 0x00002000ff14c424 */ /* 0x000ff600078e00ff */
[----:B------:R-:W-:Y:S01]  /*4300*/  @!UPT UIADD3 URZ, UPT, UPT, URZ, URZ, URZ ;  /* 0x000000fffffff290 */ /* 0x000fe2000fffe0ff */
[----:B------:R1:W-:Y:S01]  /*4310*/  @!UP1 UTMALDG.3D [UR16], [UR14], desc[UR10] ;  /* 0x00000a100e0095b4 */ /* 0x0003e20008011000 */
[----:B------:R1:W-:Y:S02]  /*4320*/  @!P4 SYNCS.ARRIVE.TRANS64.RED.A0TR RZ, [UR7+0x40], R20 ;  /* 0x00004014ffffc9a7 */ /* 0x0003e40008300407 */
[----:B-1----:R-:W-:Y:S01]  /*4330*/  @!P1 ISETP.NE.AND P2, PT, R3, 0x1, PT ;  /* 0x000000010300980c */ /* 0x002fe20003f45270 */
[C---:B--2---:R-:W-:Y:S01]  /*4340*/  @!P1 IMAD.HI.U32 R14, R13.reuse, R14, RZ ;  /* 0x0000000e0d0e9227 */ /* 0x044fe200078e00ff */
[----:B---3--:R-:W-:Y:S03]  /*4350*/  @!P1 ISETP.NE.AND P0, PT, R10, 0x1, PT ;  /* 0x000000010a00980c */ /* 0x008fe60003f05270 */
[C---:B------:R-:W-:Y:S01]  /*4360*/  @!P1 IMAD.HI.U32 R11, R8.reuse, R11, RZ ;  /* 0x0000000b080b9227 */ /* 0x040fe200078e00ff */
[----:B------:R-:W-:Y:S04]  /*4370*/  @!P1 SHF.R.U32.HI R14, RZ, R15, R14 ;  /* 0x0000000fff0e9219 */ /* 0x000fe8000001160e */
[----:B-----5:R-:W-:Y:S01]  /*4380*/  @!P1 SHF.R.U32.HI R9, RZ, R0, R11 ;  /* 0x00000000ff099219 */ /* 0x020fe2000001160b */
[----:B------:R-:W-:Y:S01]  /*4390*/  SYNCS.ARRIVE.TRANS64.RED.A1T0 RZ, [UR8], RZ ;  /* 0x000000ffffff79a7 */ /* 0x000fe20008100408 */
[----:B------:R-:W-:Y:S02]  /*43a0*/  @!P1 SEL R14, R13, R14, !P2 ;  /* 0x0000000e0d0e9207 */ /* 0x000fe40005000000 */
[----:B------:R-:W-:Y:S01]  /*43b0*/  @!P1 SEL R9, R8, R9, !P0 ;  /* 0x0000000908099207 */ /* 0x000fe20004000000 */
[----:B------:R-:W1:Y:S04]  /*43c0*/  SYNCS.PHASECHK.TRANS64.TRYWAIT P5, [UR7+0x68], R12 ;  /* 0x0000680cff0075a7 */ /* 0x000e6800080a1107 */
[----:B------:R-:W-:Y:S02]  /*43d0*/  @!P1 IMAD.IADD R0, R9, 0x1, -R14 ;  /* 0x0000000109009824 */ /* 0x000fe400078e0a0e */
[----:B------:R-:W-:Y:S02]  /*43e0*/  @!P1 IMAD.IADD R9, R14, 0x1, -R9 ;  /* 0x000000010e099824 */ /* 0x000fe400078e0a09 */
[----:B------:R-:W-:Y:S02]  /*43f0*/  @!P1 IMAD R13, R0, R3, R13 ;  /* 0x00000003000d9224 */ /* 0x000fe400078e020d */
[----:B------:R-:W-:Y:S01]  /*4400*/  @!P1 IMAD R8, R9, R10, R8 ;  /* 0x0000000a09089224 */ /* 0x000fe200078e0208 */
[----:B-1----:R-:W-:Y:S06]  /*4410*/  @!P5 BRA `(.L_x_74) ;  /* 0x000000700088d947 */ /* 0x002fec0003800000 */
.L_x_152:
[----:B-1----:R-:W-:Y:S01]  /*4420*/  @!P4 IADD3 R3, P0, PT, R32, 0x580, RZ ;  /* 0x000005802003c810 */ /* 0x002fe20007f1e0ff */
[----:B------:R-:W-:Y:S01]  /*4430*/  VOTEU.ALL UP1, P4 ;  /* 0x0000000000ff7886 */ /* 0x000fe20002020000 */
[----:B------:R-:W-:Y:S01]  /*4440*/  UMOV UR18, 0x0 ;  /* 0x0000000000127882 */ /* 0x000fe20000000000 */
[----:B------:R-:W-:Y:S01]  /*4450*/  UMOV UR19, 0x10000000 ;  /* 0x1000000000137882 */ /* 0x000fe20000000000 */
[----:B------:R-:W-:Y:S01]  /*4460*/  @!P4 R2UR UR9, R3 ;  /* 0x000000000309c2ca */ /* 0x000fe200000e0000 */
[----:B------:R-:W-:Y:S01]  /*4470*/  @!P4 IMAD.X R0, RZ, RZ, R33, P0 ;  /* 0x000000ffff00c224 */ /* 0x000fe200000e0621 */
[----:B------:R-:W-:Y:S01]  /*4480*/  @!UP1 UIADD3 UR10, UPT, UPT, UR34, 0xc0, URZ ;  /* 0x000000c0220a9890 */ /* 0x000fe2000fffe0ff */
[----:B------:R-:W-:Y:S01]  /*4490*/  ISETP.NE.AND P0, PT, R30, 0x2, PT ;  /* 0x000000021e00780c */ /* 0x000fe20003f05270 */
[----:B------:R-:W-:Y:S01]  /*44a0*/  UMOV UR11, UR35 ;  /* 0x00000023000b7c82 */ /* 0x000fe20008000000 */
[----:B------:R-:W-:Y:S01]  /*44b0*/  UMOV UR12, UR36 ;  /* 0x00000024000c7c82 */ /* 0x000fe20008000000 */
[----:B------:R-:W-:Y:S01]  /*44c0*/  @!P4 R2UR UR8, R0 ;  /* 0x000000000008c2ca */ /* 0x000fe200000e0000 */
[----:B------:R-:W-:Y:S01]  /*44d0*/  IMAD.IADD R20, R8, 0x1, R150 ;  /* 0x0000000108147824 */ /* 0x000fe200078e0296 */
[----:B------:R-:W-:Y:S01]  /*44e0*/  @P3 R2UR UR36, R28 ;  /* 0x000000001c2432ca */ /* 0x000fe200000e0000 */
[----:B------:R-:W-:Y:S01]  /*44f0*/  IMAD.IADD R21, R13, 0x1, R152 ;  /* 0x000000010d157824 */ /* 0x000fe200078e0298 */
[----:B------:R-:W-:Y:S02]  /*4500*/  SEL R0, RZ, 0x1, P0 ;  /* 0x00000001ff007807 */ /* 0x000fe40000000000 */
[----:B------:R-:W-:Y:S01]  /*4510*/  LOP3.LUT R31, R31, 0x1, RZ, 0x3c, !PT ;  /* 0x000000011f1f7812 */ /* 0x000fe200078e3cff */
[----:B------:R-:W-:Y:S01]  /*4520*/  IMAD.U32 R10, RZ, RZ, UR9 ;  /* 0x00000009ff0a7e24 */ /* 0x000fe2000f8e00ff */
[----:B------:R-:W-:Y:S01]  /*4530*/  @!UP1 UIADD3 UR9, UPT, UPT, UR7, 0x48, URZ ;  /* 0x0000004807099890 */ /* 0x000fe2000fffe0ff */
[----:B------:R-:W-:Y:S02]  /*4540*/  LOP3.LUT R29, R29, R0, RZ, 0x3c, !PT ;  /* 0x000000001d1d7212 */ /* 0x000fe400078e3cff */
[----:B------:R-:W-:Y:S02]  /*4550*/  SEL R30, R30, RZ, P0 ;  /* 0x000000ff1e1e7207 */ /* 0x000fe40000000000 */
[----:B------:R-:W-:Y:S01]  /*4560*/  IMAD.U32 R11, RZ, RZ, UR8 ;  /* 0x00000008ff0b7e24 */ /* 0x000fe2000f8e00ff */
[----:B------:R-:W-:Y:S01]  /*4570*/  @!P4 R2UR UR14, R10 ;  /* 0x000000000a0ec2ca */ /* 0x000fe200000e0000 */
[----:B------:R-:W-:Y:S01]  /*4580*/  @!UP1 UIADD3 UR8, UPT, UPT, UR7, 0x6200, URZ ;  /* 0x0000620007089890 */ /* 0x000fe2000fffe0ff */
[----:B------:R-:W-:Y:S02]  /*4590*/  VOTEU.ALL UP1, P4 ;  /* 0x0000000000ff7886 */ /* 0x000fe40002020000 */
[----:B------:R-:W-:Y:S11]  /*45a0*/  @!P4 R2UR UR15, R11 ;  /* 0x000000000b0fc2ca */ /* 0x000ff600000e0000 */
[----:B------:R-:W-:Y:S02]  /*45b0*/  @!UPT UIADD3 URZ, UPT, UPT, URZ, URZ, URZ ;  /* 0x000000fffffff290 */ /* 0x000fe4000fffe0ff */
[----:B------:R2:W-:Y:S01]  /*45c0*/  @!UP1 UTMALDG.3D [UR8], [UR14], desc[UR18] ;  /* 0x000012080e0095b4 */ /* 0x0005e20008011000 */
[----:B------:R2:W-:Y:S01]  /*45d0*/  @!P4 SYNCS.ARRIVE.TRANS64.RED.A0TR RZ, [UR7+0x48], R23 ;  /* 0x00004817ffffc9a7 */ /* 0x0005e20008300407 */
[----:B------:R-:W-:Y:S01]  /*45e0*/  UPLOP3.LUT UP1, UPT, UPT, UPT, UPT, 0x80, 0x8 ;  /* 0x000000000008789c */ /* 0x000fe20003f2f070 */
[----:B------:R-:W-:Y:S01]  /*45f0*/  SYNCS.ARRIVE.TRANS64.RED.A1T0 RZ, [UR13], RZ ;  /* 0x000000ffffff79a7 */ /* 0x000fe2000810040d */
[----:B------:R-:W-:Y:S09]  /*4600*/  @P3 BRA `(.L_x_75) ;  /* 0xfffffff000943947 */ /* 0x000ff2000383ffff */
[----:B------:R-:W-:-:S04]  /*4610*/  SHF.L.U32 R3, R31, 0x1f, RZ ;  /* 0x0000001f1f037819 */ /* 0x000fc800000006ff */
[----:B------:R-:W1:Y:S02]  /*4620*/  SYNCS.PHASECHK.TRANS64.TRYWAIT P0, [UR7+0x50], R3 ;  /* 0x00005003ff0075a7 */ /* 0x000e640008001107 */
[----:B-1----:R-:W-:Y:S05]  /*4630*/  @!P0 BRA `(.L_x_76) ;  /* 0x0000007000188947 */ /* 0x002fea0003800000 */
.L_x_154:
[----:B------:R-:W3:Y:S02]  /*4640*/  SYNCS.PHASECHK.TRANS64.TRYWAIT P0, [UR7+0x58], R3 ;  /* 0x00005803ff0075a7 */ /* 0x000ee40008001107 */
[----:B---3--:R-:W-:Y:S05]  /*4650*/  @!P0 BRA `(.L_x_77) ;  /* 0x0000007000288947 */ /* 0x008fea0003800000 */
.L_x_156:
[----:B------:R-:W3:Y:S02]  /*4660*/  SYNCS.PHASECHK.TRANS64.TRYWAIT P0, [UR7+0x60], R3 ;  /* 0x00006003ff0075a7 */ /* 0x000ee40008001107 */
[----:B---3--:R-:W-:Y:S05]  /*4670*/  @!P0 BRA `(.L_x_78) ;  /* 0x0000007000388947 */ /* 0x008fea0003800000 */
.L_x_158:
[----:B-1----:R-:W-:-:S07]  /*4680*/  MOV R0, UR7 ;  /* 0x0000000700007c02 */ /* 0x002fce0008000f00 */
.L_x_79:
[----:B-1----:R-:W-:-:S04]  /*4690*/  SHF.L.U32 R3, R31, 0x1f, RZ ;  /* 0x0000001f1f037819 */ /* 0x002fc800000006ff */
[----:B------:R1:W3:Y:S03]  /*46a0*/  SYNCS.PHASECHK.TRANS64.TRYWAIT P0, [R0+URZ+0x68], R3 ;  /* 0x00006803000075a7 */ /* 0x0002e600080011ff */
[----:B---3--:R-:W-:Y:S05]  /*46b0*/  @!P0 NANOSLEEP.SYNCS 0x989680 ;  /* 0x009896800000895d */ /* 0x008fea0003900000 */
[----:B------:R-:W3:Y:S02]  /*46c0*/  @!P0 SYNCS.PHASECHK.TRANS64 P0, [R0+URZ+0x68], R3 ;  /* 0x00006803000085a7 */ /* 0x000ee400080010ff */
[----:B--23--:R-:W-:Y:S05]  /*46d0*/  @P0 EXIT ;  /* 0x000000000000094d */ /* 0x00cfea0003800000 */
[----:B------:R-:W-:Y:S05]  /*46e0*/  BRA `(.L_x_79) ;  /* 0xfffffffc00e87947 */ /* 0x000fea000383ffff */
.L_x_64:
[----:B------:R-:W-:-:S06]  /*46f0*/  UISETP.GE.AND UP1, UPT, UR8, 0x4, UPT ;  /* 0x000000040800788c */ /* 0x000fcc000bf26270 */
[----:B------:R-:W-:-:S13]  /*4700*/  PLOP3.LUT P0, PT, PT, PT, UP1, 0x80, 0x8 ;  /* 0x000000000008781c */ /* 0x000fda0003f0f018 */
[----:B------:R-:W-:Y:S05]  /*4710*/  @!P0 EXIT ;  /* 0x000000000000894d */ /* 0x000fea0003800000 */
[----:B------:R-:W-:Y:S01]  /*4720*/  BAR.SYNC.DEFER_BLOCKING 0x6, 0xa0 ;  /* 0x0182800000007b1d */ /* 0x000fe20000010000 */
[C---:B------:R-:W-:Y:S01]  /*4730*/  IMAD.U32 R79, R167.reuse, 0x10000, RZ ;  /* 0x00010000a74f7824 */ /* 0x040fe200078e00ff */
[C---:B------:R-:W-:Y:S01]  /*4740*/  R2P PR, R167.reuse, 0x6 ;  /* 0x00000006a7007804 */ /* 0x040fe20000000000 */
[----:B------:R-:W-:Y:S01]  /*4750*/  IMAD.SHL.U32 R2, R167, 0x40, RZ ;  /* 0x00000040a7027824 */ /* 0x000fe200078e00ff */
[----:B------:R-:W-:Y:S01]  /*4760*/  CS2R R160, SRZ ;  /* 0x0000000000a07805 */ /* 0x000fe2000001ff00 */
[----:B------:R-:W-:Y:S01]  /*4770*/  IMAD.MOV.U32 R164, RZ, RZ, 0x20 ;  /* 0x00000020ffa47424 */ /* 0x000fe200078e00ff */
[----:B------:R-:W-:Y:S02]  /*4780*/  UMOV UR49, 0x400 ;  /* 0x0000040000317882 */ /* 0x000fe40000000000 */
[----:B------:R-:W1:Y:S01]  /*4790*/  LDC R157, c[0x0][0x370] ;  /* 0x0000dc00ff9d7b82 */ /* 0x000e620000000800 */
[----:B------:R-:W-:Y:S01]  /*47a0*/  ULEA UR49, UR37, UR49, 0x18 ;  /* 0x0000003125317291 */ /* 0x000fe2000f8ec0ff */
[----:B------:R-:W-:Y:S01]  /*47b0*/  LOP3.LUT R79, R79, 0x600000, RZ, 0xc0, !PT ;  /* 0x006000004f4f7812 */ /* 0x000fe200078ec0ff */
[----:B------:R-:W-:Y:S01]  /*47c0*/  IMAD.SHL.U32 R153, R167, 0x8, RZ ;  /* 0x00000008a7997824 */ /* 0x000fe200078e00ff */
[----:B------:R-:W-:Y:S01]  /*47d0*/  LOP3.LUT R4, R2, 0x180, RZ, 0xc0, !PT ;  /* 0x0000018002047812 */ /* 0x000fe200078ec0ff */
[----:B------:R-:W-:Y:S01]  /*47e0*/  IMAD.MOV.U32 R165, RZ, RZ, 0x10 ;  /* 0x00000010ffa57424 */ /* 0x000fe200078e00ff */
[----:B------:R-:W-:Y:S01]  /*47f0*/  SEL R164, R164, 0xffffffe0, !P2 ;  /* 0xffffffe0a4a47807 */ /* 0x000fe20005000000 */
[----:B------:R-:W-:Y:S01]  /*4800*/  UIADD3 UR4, UPT, UPT, UR49, 0x8200, URZ ;  /* 0x0000820031047890 */ /* 0x000fe2000fffe0ff */
[----:B------:R-:W2:Y:S01]  /*4810*/  LDC R74, c[0x0][0xb0c] ;  /* 0x0002c300ff4a7b82 */ /* 0x000ea20000000800 */
[----:B------:R-:W-:Y:S01]  /*4820*/  LOP3.LUT R153, R4, 0x30, R153, 0xf8, !PT ;  /* 0x0000003004997812 */ /* 0x000fe200078ef899 */
[----:B------:R-:W-:Y:S01]  /*4830*/  IMAD.MOV.U32 R76, RZ, RZ, RZ ;  /* 0x000000ffff4c7224 */ /* 0x000fe200078e00ff */
[----:B------:R-:W-:Y:S01]  /*4840*/  SEL R165, R165, 0xfffffff0, !P1 ;  /* 0xfffffff0a5a57807 */ /* 0x000fe20004800000 */
[----:B------:R-:W-:Y:S01]  /*4850*/  IMAD.MOV.U32 R162, RZ, RZ, RZ ;  /* 0x000000ffffa27224 */ /* 0x000fe200078e00ff */
[----:B------:R-:W-:Y:S01]  /*4860*/  LOP3.LUT R153, R153, 0x1e40, R2, 0xf8, !PT ;  /* 0x00001e4099997812 */ /* 0x000fe200078ef802 */
[----:B------:R-:W-:Y:S01]  /*4870*/  IMAD.MOV.U32 R169, RZ, RZ, RZ ;  /* 0x000000ffffa97224 */ /* 0x000fe200078e00ff */
[----:B------:R-:W-:Y:S01]  /*4880*/  LOP3.LUT R167, R167, 0x60, RZ, 0xc0, !PT ;  /* 0x00000060a7a77812 */ /* 0x000fe200078ec0ff */
[----:B------:R-:W4:Y:S01]  /*4890*/  LDC R155, c[0x0][0xb20] ;  /* 0x0002c800ff9b7b82 */ /* 0x000f220000000800 */
[----:B------:R-:W3:Y:S01]  /*48a0*/  LDS R0, [UR49+0x110] ;  /* 0x00011031ff007984 */ /* 0x000ee20008000800 */
[----:B------:R-:W-:Y:S01]  /*48b0*/  IMAD.MOV.U32 R159, RZ, RZ, RZ ;  /* 0x000000ffff9f7224 */ /* 0x000fe200078e00ff */
[----:B------:R-:W1:Y:S01]  /*48c0*/  LDCU.64 UR52, c[0x0][0x348] ;  /* 0x00006900ff3477ac */ /* 0x000e620008000a00 */
[----:B------:R-:W-:Y:S01]  /*48d0*/  IMAD.U32 R166, RZ, RZ, UR4 ;  /* 0x00000004ffa67e24 */ /* 0x000fe2000f8e00ff */
[----:B------:R-:W1:Y:S03]  /*48e0*/  LDCU.64 UR38, c[0x0][0x888] ;  /* 0x00011100ff2677ac */ /* 0x000e660008000a00 */
[----:B------:R-:W1:Y:S01]  /*48f0*/  LDC R73, c[0x0][0xb30] ;  /* 0x0002cc00ff497b82 */ /* 0x000e620000000800 */
[----:B------:R-:W1:Y:S01]  /*4900*/  LDCU.64 UR44, c[0x0][0x890] ;  /* 0x00011200ff2c77ac */ /* 0x000e620008000a00 */
[----:B------:R-:W-:-:S06]  /*4910*/  UIADD3 UR48, UPT, UPT, UR49, 0x200, URZ ;  /* 0x0000020031307890 */ /* 0x000fcc000fffe0ff */
[----:B------:R-:W1:Y:S08]  /*4920*/  LDC.64 R148, c[0x0][0xb10] ;  /* 0x0002c400ff947b82 */ /* 0x000e700000000a00 */
[----:B------:R-:W1:Y:S08]  /*4930*/  LDC.64 R70, c[0x0][0xb18] ;  /* 0x0002c600ff467b82 */ /* 0x000e700000000a00 */
[----:B------:R-:W1:Y:S08]  /*4940*/  LDC.64 R68, c[0x0][0xb28] ;  /* 0x0002ca00ff447b82 */ /* 0x000e700000000a00 */
[----:B------:R-:W1:Y:S01]  /*4950*/  LDC.64 R146, c[0x0][0x8b0] ;  /* 0x00022c00ff927b82 */ /* 0x000e620000000a00 */
[----:B---3--:R-:W-:Y:S01]  /*4960*/  IMAD.IADD R79, R0, 0x1, R79 ;  /* 0x00000001004f7824 */ /* 0x008fe200078e024f */
[----:B------:R-:W-:-:S04]  /*4970*/  SHF.R.S32.HI R0, RZ, 0x4, R164 ;  /* 0x00000004ff007819 */ /* 0x000fc800000114a4 */
[----:B------:R-:W-:Y:S02]  /*4980*/  LEA.HI.SX32 R163, R165, R0, 0x1c ;  /* 0x00000000a5a37211 */ /* 0x000fe400078fe2ff */
[----:B------:R-:W3:Y:S08]  /*4990*/  LDC.64 R144, c[0x0][0x8a8] ;  /* 0x00022a00ff907b82 */ /* 0x000ef00000000a00 */
[----:B--2-4-:R-:W1:Y:S02]  /*49a0*/  LDC R156, c[0x0][0x374] ;  /* 0x0000dd00ff9c7b82 */ /* 0x014e640000000800 */
.L_x_121:
[----:B------:R-:W-:Y:S02]  /*49b0*/  LEA R0, R169, UR49, 0x3 ;  /* 0x00000031a9007c11 */ /* 0x000fe4000f8e18ff */
[----:B------:R-:W-:Y:S02]  /*49c0*/  SHF.L.U32 R3, R161, 0x1f, RZ ;  /* 0x0000001fa1037819 */ /* 0x000fe400000006ff */
[----:B-1----:R-:W-:Y:S02]  /*49d0*/  LEA R16, R169, UR49, 0x4 ;  /* 0x00000031a9107c11 */ /* 0x002fe4000f8e20ff */
[----:B------:R-:W2:Y:S02]  /*49e0*/  SYNCS.PHASECHK.TRANS64.TRYWAIT P0, [R0+URZ+0x80], R3 ;  /* 0x00008003000075a7 */ /* 0x000ea400080011ff */
[----:B--2---:R-:W-:Y:S05]  /*49f0*/  @!P0 BRA `(.L_x_80) ;  /* 0x0000006c00708947 */ /* 0x004fea0003800000 */
.L_x_159:
[----:B------:R-:W4:Y:S01]  /*4a00*/  LDC.64 R12, c[0x0][0xb10] ;  /* 0x0002c400ff0c7b82 */ /* 0x000f220000000a00 */
[----:B------:R-:W3:Y:S01]  /*4a10*/  LDS.128 R16, [R16+0xf0] ;  /* 0x0000f00010107984 */ /* 0x000ee20000000c00 */
[----:B-1----:R-:W-:Y:S01]  /*4a20*/  ISETP.NE.AND P1, PT, R73, 0x1, PT ;  /* 0x000000014900780c */ /* 0x002fe20003f25270 */
[----:B--2---:R-:W-:Y:S01]  /*4a30*/  VIADD R0, R0, 0x90 ;  /* 0x0000009000007836 */ /* 0x004fe20000000000 */
[----:B------:R-:W-:Y:S04]  /*4a40*/  ISETP.GE.AND P0, PT, R72, 0x1, PT ;  /* 0x000000014800780c */ /* 0x000fe80003f06270 */
[----:B------:R-:W1:Y:S01]  /*4a50*/  LDC.64 R10, c[0x0][0xb18] ;  /* 0x0002c600ff0a7b82 */ /* 0x000e620000000a00 */
[----:B------:R-:W-:Y:S01]  /*4a60*/  PRMT R0, RZ, 0x654, R0 ;  /* 0x00000654ff007816 */ /* 0x000fe20000000000 */
[----:B------:R-:W-:Y:S01]  /*4a70*/  @!PT LDS RZ, [RZ] ;  /* 0x00000000fffff984 */ /* 0x000fe20000000800 */
[----:B------:R-:W-:Y:S01]  /*4a80*/  @!PT LDS RZ, [RZ] ;  /* 0x00000000fffff984 */ /* 0x000fe20000000800 */
[----:B------:R-:W-:Y:S01]  /*4a90*/  @!PT LDS RZ, [RZ] ;  /* 0x00000000fffff984 */ /* 0x000fe20000000800 */
[----:B------:R-:W-:Y:S01]  /*4aa0*/  @!PT LDS RZ, [RZ] ;  /* 0x00000000fffff984 */ /* 0x000fe20000000800 */
[----:B------:R2:W-:Y:S06]  /*4ab0*/  MEMBAR.ALL.CTA ;  /* 0x0000000000007992 */ /* 0x0005ec0000008000 */
[----:B--2---:R-:W2:Y:S01]  /*4ac0*/  FENCE.VIEW.ASYNC.S ;  /* 0x00000000000073c6 */ /* 0x004ea20000000000 */
[----:B------:R-:W1:Y:S08]  /*4ad0*/  @!P1 LDC R14, c[0x0][0xb20] ;  /* 0x0002c800ff0e9b82 */ /* 0x000e700000000800 */
[----:B------:R-:W1:Y:S01]  /*4ae0*/  @!P1 LDC R9, c[0x0][0xb0c] ;  /* 0x0002c300ff099b82 */ /* 0x000e620000000800 */
[----:B--2---:R2:W-:Y:S01]  /*4af0*/  SYNCS.ARRIVE.TRANS64.RED.A1T0 RZ, [R0+URZ], RZ ;  /* 0x000000ff00ff79a7 */ /* 0x0045e200081004ff */
[----:B---3--:R-:W-:Y:S04]  /*4b00*/  LOP3.LUT P4, RZ, R18, 0x1, RZ, 0xc0, !PT ;  /* 0x0000000112ff7812 */ /* 0x008fe8000788c0ff */
[----:B------:R-:W-:Y:S09]  /*4b10*/  P2R R168, PR, RZ, 0x10 ;  /* 0x00000010ffa87803 */ /* 0x000ff20000000000 */
[----:B------:R-:W-:Y:S02]  /*4b20*/  @P4 MOV R77, R16 ;  /* 0x00000010004d4202 */ /* 0x000fe40000000f00 */
[----:B------:R-:W-:Y:S01]  /*4b30*/  @P4 LOP3.LUT R75, R17, 0xffff, RZ, 0xc0, !PT ;  /* 0x0000ffff114b4812 */ /* 0x000fe200078ec0ff */
[----:B--2-4-:R-:W-:Y:S06]  /*4b40*/  @!P0 BRA `(.L_x_81) ;  /* 0x0000000000a48947 */ /* 0x014fec0003800000 */
[----:B------:R-:W-:Y:S01]  /*4b50*/  IMAD.HI.U32 R24, R156, R71, RZ ;  /* 0x000000479c187227 */ /* 0x000fe200078e00ff */
[----:B------:R-:W-:Y:S02]  /*4b60*/  ISETP.NE.AND P0, PT, R70, 0x1, PT ;  /* 0x000000014600780c */ /* 0x000fe40003f05270 */
[----:B------:R-:W-:Y:S01]  /*4b70*/  ISETP.NE.AND P2, PT, R72, 0x1, PT ;  /* 0x000000014800780c */ /* 0x000fe20003f45270 */
[-C--:B------:R-:W-:Y:S01]  /*4b80*/  IMAD.HI.U32 R22, R157, R148.reuse, RZ ;  /* 0x000000949d167227 */ /* 0x080fe200078e00ff */
[----:B------:R-:W-:Y:S02]  /*4b90*/  SHF.R.U32.HI R23, RZ, R155, R24 ;  /* 0x0000009bff177219 */ /* 0x000fe40000011618 */
[----:B------:R-:W-:Y:S01]  /*4ba0*/  ISETP.NE.AND P3, PT, R74, 0x1, PT ;  /* 0x000000014a00780c */ /* 0x000fe20003f65270 */
[----:B------:R-:W-:Y:S01]  /*4bb0*/  IMAD.HI.U32 R28, R75, R71, RZ ;  /* 0x000000474b1c7227 */ /* 0x000fe200078e00ff */
[----:B------:R-:W-:Y:S02]  /*4bc0*/  SHF.R.U32.HI R22, RZ, R149, R22 ;  /* 0x00000095ff167219 */ /* 0x000fe40000011616 */
[----:B------:R-:W-:Y:S01]  /*4bd0*/  SEL R3, R156, R23, !P0 ;  /* 0x000000179c037207 */ /* 0x000fe20004000000 */
[----:B------:R-:W-:Y:S01]  /*4be0*/  IMAD.HI.U32 R26, R77, R148, RZ ;  /* 0x000000944d1a7227 */ /* 0x000fe200078e00ff */
[----:B------:R-:W-:Y:S03]  /*4bf0*/  SEL R7, R157, R22, !P3 ;  /* 0x000000169d077207 */ /* 0x000fe60005800000 */
[-C--:B------:R-:W-:Y:S01]  /*4c00*/  IMAD.HI.U32 R22, R3, R68.reuse, RZ ;  /* 0x0000004403167227 */ /* 0x080fe200078e00ff */
[----:B------:R-:W-:Y:S03]  /*4c10*/  SHF.R.U32.HI R26, RZ, R149, R26 ;  /* 0x00000095ff1a7219 */ /* 0x000fe6000001161a */
[----:B------:R-:W-:Y:S01]  /*4c20*/  IMAD.HI.U32 R24, R7, R68, RZ ;  /* 0x0000004407187227 */ /* 0x000fe200078e00ff */
[----:B------:R-:W-:Y:S02]  /*4c30*/  @P2 SHF.R.U32.HI R3, RZ, R69, R22 ;  /* 0x00000045ff032219 */ /* 0x000fe40000011616 */
[----:B------:R-:W-:Y:S02]  /*4c40*/  SHF.R.U32.HI R22, RZ, R155, R28 ;  /* 0x0000009bff167219 */ /* 0x000fe4000001161c */
[----:B------:R-:W-:Y:S01]  /*4c50*/  @P2 SHF.R.U32.HI R7, RZ, R69, R24 ;  /* 0x00000045ff072219 */ /* 0x000fe20000011618 */
[C---:B------:R-:W-:Y:S01]  /*4c60*/  IMAD R2, R72.reuse, R3, RZ ;  /* 0x0000000348027224 */ /* 0x040fe200078e02ff */
[----:B------:R-:W-:Y:S02]  /*4c70*/  SEL R5, R75, R22, !P0 ;  /* 0x000000164b057207 */ /* 0x000fe40004000000 */
[----:B------:R-:W-:Y:S01]  /*4c80*/  SEL R3, R77, R26, !P3 ;  /* 0x0000001a4d037207 */ /* 0x000fe20005800000 */
[----:B------:R-:W-:Y:S01]  /*4c90*/  IMAD R4, R72, R7, RZ ;  /* 0x0000000748047224 */ /* 0x000fe200078e02ff */
[C---:B------:R-:W-:Y:S01]  /*4ca0*/  ISETP.GE.AND P0, PT, R5.reuse, R2, PT ;  /* 0x000000020500720c */ /* 0x040fe20003f06270 */
[----:B------:R-:W-:Y:S03]  /*4cb0*/  IMAD.HI.U32 R6, R5, R68, RZ ;  /* 0x0000004405067227 */ /* 0x000fe600078e00ff */
[----:B------:R-:W-:Y:S01]  /*4cc0*/  ISETP.GE.OR P0, PT, R3, R4, P0 ;  /* 0x000000040300720c */ /* 0x000fe20000706670 */
[----:B------:R-:W-:Y:S01]  /*4cd0*/  IMAD.MOV R4, RZ, RZ, -R3 ;  /* 0x000000ffff047224 */ /* 0x000fe200078e0a03 */
[-C--:B------:R-:W-:Y:S03]  /*4ce0*/  SHF.R.U32.HI R6, RZ, R69.reuse, R6 ;  /* 0x00000045ff067219 */ /* 0x080fe60000011606 */
[----:B------:R-:W-:Y:S01]  /*4cf0*/  IMAD R77, R74, R4, R77 ;  /* 0x000000044a4d7224 */ /* 0x000fe200078e024d */
[----:B------:R-:W-:Y:S05]  /*4d00*/  SEL R15, R5, R6, !P2 ;  /* 0x00000006050f7207 */ /* 0x000fea0005000000 */
[----:B------:R-:W-:Y:S02]  /*4d10*/  IMAD.MOV R6, RZ, RZ, -R15 ;  /* 0x000000ffff067224 */ /* 0x000fe400078e0a0f */
[C---:B------:R-:W-:Y:S04]  /*4d20*/  @!P0 IMAD.HI.U32 R2, R3.reuse, R68, RZ ;  /* 0x0000004403028227 */ /* 0x040fe800078e00ff */
[----:B------:R-:W-:Y:S01]  /*4d30*/  IMAD R6, R72, R6, R5 ;  /* 0x0000000648067224 */ /* 0x000fe200078e0205 */
[----:B------:R-:W-:Y:S04]  /*4d40*/  @!P0 SHF.R.U32.HI R2, RZ, R69, R2 ;  /* 0x00000045ff028219 */ /* 0x000fe80000011602 */
[----:B------:R-:W-:Y:S02]  /*4d50*/  @!P0 SEL R0, R3, R2, !P2 ;  /* 0x0000000203008207 */ /* 0x000fe40005000000 */
[----:B------:R-:W-:Y:S02]  /*4d60*/  IADD3 R2, PT, PT, -R5, RZ, RZ ;  /* 0x000000ff05027210 */ /* 0x000fe40007ffe1ff */
[----:B------:R-:W-:Y:S01]  /*4d70*/  @!P0 IADD3 R8, PT, PT, R15, -R0, RZ ;  /* 0x800000000f088210 */ /* 0x000fe20007ffe0ff */
[----:B------:R-:W-:Y:S02]  /*4d80*/  @!P0 IMAD R0, R7, R6, R0 ;  /* 0x0000000607008224 */ /* 0x000fe400078e0200 */
[----:B------:R-:W-:Y:S02]  /*4d90*/  IMAD R75, R70, R2, R75 ;  /* 0x00000002464b7224 */ /* 0x000fe400078e024b */
[----:B------:R-:W-:Y:S02]  /*4da0*/  @!P0 IMAD R5, R8, R72, R3 ;  /* 0x0000004808058224 */ /* 0x000fe400078e0203 */
[----:B------:R-:W-:Y:S04]  /*4db0*/  @!P0 IMAD.MOV.U32 R3, RZ, RZ, R0 ;  /* 0x000000ffff038224 */ /* 0x000fe800078e0000 */
[----:B------:R-:W-:Y:S02]  /*4dc0*/  IMAD R77, R3, R74, R77 ;  /* 0x0000004a034d7224 */ /* 0x000fe400078e024d */
[----:B------:R-:W-:Y:S07]  /*4dd0*/  IMAD R75, R5, R70, R75 ;  /* 0x00000046054b7224 */ /* 0x000fee00078e024b */
.L_x_81:
[----:B-1----:R-:W-:Y:S01]  /*4de0*/  @!P1 ISETP.NE.AND P0, PT, R10, 0x1, PT ;  /* 0x000000010a00980c */ /* 0x002fe20003f05270 */
[----:B------:R-:W-:Y:S01]  /*4df0*/  @!P1 IMAD.HI.U32 R0, R77, R12, RZ ;  /* 0x0000000c4d009227 */ /* 0x000fe200078e00ff */
[----:B------:R-:W-:Y:S01]  /*4e00*/  @!P1 ISETP.NE.AND P2, PT, R9, 0x1, PT ;  /* 0x000000010900980c */ /* 0x000fe20003f45270 */
[----:B------:R-:W-:Y:S01]  /*4e10*/  ULOP3.LUT UP0, URZ, UR48, 0x1b0, URZ, 0xc0, !UPT ;  /* 0x000001b030ff7892 */ /* 0x000fe2000f80c0ff */
[----:B------:R-:W-:Y:S01]  /*4e20*/  R2UR UR42, R21 ;  /* 0x00000000152a72ca */ /* 0x000fe200000e0000 */
[----:B------:R-:W-:Y:S01]  /*4e30*/  @!P1 IMAD.HI.U32 R3, R75, R11, RZ ;  /* 0x0000000b4b039227 */ /* 0x000fe200078e00ff */
[----:B------:R-:W-:Y:S02]  /*4e40*/  @!P1 SHF.R.U32.HI R0, RZ, R13, R0 ;  /* 0x0000000dff009219 */ /* 0x000fe40000011600 */
[----:B------:R-:W-:Y:S01]  /*4e50*/  R2UR UR41, R20 ;  /* 0x00000000142972ca */ /* 0x000fe200000e0000 */
[----:B------:R-:W-:Y:S01]  /*4e60*/  VIADD R169, R169, 0x1 ;  /* 0x00000001a9a97836 */ /* 0x000fe20000000000 */
[----:B------:R-:W-:Y:S02]  /*4e70*/  @!P1 SHF.R.U32.HI R2, RZ, R14, R3 ;  /* 0x0000000eff029219 */ /* 0x000fe40000011603 */
[----:B------:R-:W-:Y:S02]  /*4e80*/  @!P1 SEL R3, R77, R0, !P2 ;  /* 0x000000004d039207 */ /* 0x000fe40005000000 */
[----:B------:R-:W-:Y:S02]  /*4e90*/  @!P1 SEL R2, R75, R2, !P0 ;  /* 0x000000024b029207 */ /* 0x000fe40004000000 */
[----:B------:R-:W-:Y:S01]  /*4ea0*/  @P4 SHF.R.U32.HI R158, RZ, 0x10, R17 ;  /* 0x00000010ff9e4819 */ /* 0x000fe20000011611 */
[----:B------:R-:W-:Y:S02]  /*4eb0*/  USHF.L.U32 UR42, UR42, 0x7, URZ ;  /* 0x000000072a2a7899 */ /* 0x000fe400080006ff */
[----:B------:R-:W-:Y:S02]  /*4ec0*/  @!P1 IMAD.IADD R0, R2, 0x1, -R3 ;  /* 0x0000000102009824 */ /* 0x000fe400078e0a03 */
[----:B------:R-:W-:Y:S01]  /*4ed0*/  @!P1 IMAD.IADD R2, R3, 0x1, -R2 ;  /* 0x0000000103029824 */ /* 0x000fe200078e0a02 */
[----:B------:R-:W-:Y:S01]  /*4ee0*/  USHF.L.U32 UR41, UR41, 0x8, URZ ;  /* 0x0000000829297899 */ /* 0x000fe200080006ff */
[----:B------:R-:W-:Y:S02]  /*4ef0*/  @!P1 IMAD R77, R0, R9, R77 ;  /* 0x00000009004d9224 */ /* 0x000fe400078e024d */
[----:B------:R-:W-:Y:S01]  /*4f00*/  @!P1 IMAD R75, R2, R10, R75 ;  /* 0x0000000a024b9224 */ /* 0x000fe200078e024b */
[----:B------:R-:W-:Y:S08]  /*4f10*/  BRA.U !UP0, `(.L_x_82) ;  /* 0x0000000108407547 */ /* 0x000ff0000b800000 */
[----:B------:R-:W1:Y:S01]  /*4f20*/  LDCU.64 UR8, c[0x4][0x88] ;  /* 0x01001100ff0877ac */ /* 0x000e620008000a00 */
[----:B------:R-:W-:Y:S01]  /*4f30*/  MOV R3, 0x0 ;  /* 0x0000000000037802 */ /* 0x000fe20000000f00 */
[----:B------:R-:W-:Y:S02]  /*4f40*/  HFMA2 R12, -RZ, RZ, 0, 5.9604644775390625e-08 ;  /* 0x00000001ff0c7431 */ /* 0x000fe400000001ff */
[----:B------:R-:W-:Y:S02]  /*4f50*/  IMAD.MOV.U32 R8, RZ, RZ, 0x70 ;  /* 0x00000070ff087424 */ /* 0x000fe400078e00ff */
[----:B------:R-:W-:Y:S01]  /*4f60*/  IMAD.MOV.U32 R13, RZ, RZ, RZ ;  /* 0x000000ffff0d7224 */ /* 0x000fe200078e00ff */
[----:B------:R-:W2:Y:S01]  /*4f70*/  LDCU.64 UR6, c[0x4][0x90] ;  /* 0x01001200ff0677ac */ /* 0x000ea20008000a00 */
[----:B------:R-:W3:Y:S01]  /*4f80*/  LDC.64 R2, c[0x4][R3] ;  /* 0x0100000003027b82 */ /* 0x000ee20000000a00 */
[----:B------:R-:W4:Y:S01]  /*4f90*/  LDCU.64 UR4, c[0x4][0x8] ;  /* 0x01000100ff0477ac */ /* 0x000f220008000a00 */
[----:B-1----:R-:W-:Y:S01]  /*4fa0*/  MOV R5, UR9 ;  /* 0x0000000900057c02 */ /* 0x002fe20008000f00 */
[----:B------:R-:W-:Y:S01]  /*4fb0*/  IMAD.U32 R4, RZ, RZ, UR8 ;  /* 0x00000008ff047e24 */ /* 0x000fe2000f8e00ff */
[----:B--2---:R-:W-:Y:S01]  /*4fc0*/  MOV R7, UR7 ;  /* 0x0000000700077c02 */ /* 0x004fe20008000f00 */
[----:B------:R-:W-:Y:S01]  /*4fd0*/  IMAD.U32 R6, RZ, RZ, UR6 ;  /* 0x00000006ff067e24 */ /* 0x000fe2000f8e00ff */
[----:B----4-:R-:W-:Y:S01]  /*4fe0*/  MOV R11, UR5 ;  /* 0x00000005000b7c02 */ /* 0x010fe20008000f00 */
[----:B------:R-:W-:Y:S02]  /*4ff0*/  IMAD.U32 R10, RZ, RZ, UR4 ;  /* 0x00000004ff0a7e24 */ /* 0x000fe4000f8e00ff */
[----:B------:R-:W-:Y:S07]  /*5000*/  LEPC R20, `(.L_x_82) ;  /* 0x000000001014794e */ /* 0x000fee0000000000 */
[----:B---3-5:R-:W-:Y:S05]  /*5010*/  CALL.ABS.NOINC R2 ;  /* 0x0000000002007343 */ /* 0x028fea0003c00000 */
.L_x_82:
[----:B------:R-:W-:Y:S01]  /*5020*/  LOP3.LUT P0, RZ, R166, 0x1b0, RZ, 0xc0, !PT ;  /* 0x000001b0a6ff7812 */ /* 0x000fe2000780c0ff */
[----:B------:R-:W-:Y:S11]  /*5030*/  BSSY.RECONVERGENT B6, `(.L_x_83) ;  /* 0x0000013000067945 */ /* 0x000ff60003800200 */
[----:B------:R-:W-:Y:S01]  /*5040*/  @!UPT UIADD3 URZ, UPT, UPT, URZ, URZ, URZ ;  /* 0x000000fffffff290 */ /* 0x000fe2000fffe0ff */
[----:B------:R-:W-:Y:S05]  /*5050*/  @!P0 BRA `(.L_x_84) ;  /* 0x0000000000408947 */ /* 0x000fea0003800000 */
        /* <DEDUP_REMOVED lines=16> */
.L_x_84:
[----:B------:R-:W-:Y:S05]  /*5160*/  BSYNC.RECONVERGENT B6 ;  /* 0x0000000000067941 */ /* 0x000fea0003800200 */
.L_x_83:
[----:B------:R-:W-:Y:S01]  /*5170*/  ISETP.NE.U32.AND P4, PT, R146, RZ, PT ;  /* 0x000000ff9200720c */ /* 0x000fe20003f85070 */
[----:B------:R-:W-:Y:S01]  /*5180*/  UISETP.NE.AND UP2, UPT, UR50, URZ, UPT ;  /* 0x000000ff3200728c */ /* 0x000fe2000bf45270 */
[----:B------:R-:W-:Y:S01]  /*5190*/  ISETP.NE.U32.AND P2, PT, RZ, UR38, PT ;  /* 0x00000026ff007c0c */ /* 0x000fe2000bf45070 */
[----:B------:R-:W-:Y:S01]  /*51a0*/  UISETP.NE.U32.AND UP1, UPT, UR44, URZ, UPT ;  /* 0x000000ff2c00728c */ /* 0x000fe2000bf25070 */
[----:B------:R-:W-:Y:S01]  /*51b0*/  ISETP.NE.AND.EX P4, PT, R147, RZ, PT, P4 ;  /* 0x000000ff9300720c */ /* 0x000fe20003f85340 */
[----:B------:R-:W-:Y:S01]  /*51c0*/  UPLOP3.LUT UP0, UPT, UPT, UPT, UPT, 0x40, 0x4 ;  /* 0x000000000004789c */ /* 0x000fe20003f0e870 */
[----:B------:R-:W-:Y:S01]  /*51d0*/  ISETP.NE.AND.EX P2, PT, RZ, UR39, PT, P2 ;  /* 0x00000027ff007c0c */ /* 0x000fe2000bf45320 */
[----:B------:R-:W-:Y:S01]  /*51e0*/  UISETP.NE.AND.EX UP1, UPT, UR45, URZ, UPT, UP1 ;  /* 0x000000ff2d00728c */ /* 0x000fe2000bf25310 */
[----:B------:R-:W-:Y:S04]  /*51f0*/  PLOP3.LUT P1, PT, PT, PT, UP2, 0x80, 0x8 ;  /* 0x000000000008781c */ /* 0x000fe80003f2f028 */
[----:B------:R-:W-:Y:S06]  /*5200*/  @UP2 UPLOP3.LUT UP0, UPT, UPT, UPT, UP1, 0x80, 0x8 ;  /* 0x000000000008289c */ /* 0x000fec0003f0f010 */
[----:B------:R-:W-:Y:S01]  /*5210*/  PLOP3.LUT P0, PT, PT, PT, UP0, 0x80, 0x8 ;  /* 0x000000000008781c */ /* 0x000fe20003f0f008 */
[----:B------:R-:W-:Y:S01]  /*5220*/  @!UPT UIADD3 URZ, UPT, UPT, URZ, URZ, URZ ;  /* 0x000000fffffff290 */ /* 0x000fe2000fffe0ff */
[----:B------:R-:W-:Y:S11]  /*5230*/  BRA.U !UP1, `(.L_x_85) ;  /* 0x0000000109387547 */ /* 0x000ff6000b800000 */
[----:B------:R-:W-:Y:S01]  /*5240*/  UISETP.NE.U32.AND UP0, UPT, UR38, URZ, UPT ;  /* 0x000000ff2600728c */ /* 0x000fe2000bf05070 */
[----:B------:R-:W-:Y:S02]  /*5250*/  HFMA2 R0, -RZ, RZ, 0, 5.9604644775390625e-08 ;  /* 0x00000001ff007431 */ /* 0x000fe400000001ff */
[----:B------:R-:W-:Y:S01]  /*5260*/  IMAD.MOV.U32 R151, RZ, RZ, 0x1 ;  /* 0x00000001ff977424 */ /* 0x000fe200078e00ff */
[----:B------:R-:W-:Y:S06]  /*5270*/  UISETP.NE.AND.EX UP0, UPT, UR39, URZ, UPT, UP0 ;  /* 0x000000ff2700728c */ /* 0x000fec000bf05300 */
[----:B------:R-:W-:Y:S05]  /*5280*/  PLOP3.LUT P3, PT, PT, PT, UP0, 0x80, 0x8 ;  /* 0x000000000008781c */ /* 0x000fea0003f6f008 */
[----:B------:R-:W1:Y:S01]  /*5290*/  @UP0 LDCU.64 UR6, c[0x0][0x888] ;  /* 0x00011100ff0607ac */ /* 0x000e620008000a00 */
[----:B------:R-:W-:Y:S07]  /*52a0*/  @UP0 UIMAD UR4, UR36, UR44, URZ ;  /* 0x0000002c240402a4 */ /* 0x000fee000f8e02ff */
[----:B------:R-:W-:Y:S01]  /*52b0*/  @!P3 PRMT R151, R0, 0x7610, R151 ;  /* 0x000076100097b816 */ /* 0x000fe20000000097 */
[----:B-1----:R-:W-:Y:S03]  /*52c0*/  @UP0 UIMAD.WIDE UR6, UR4, 0x4, UR6 ;  /* 0x00000004040608a5 */ /* 0x002fe6000f8e0206 */
[----:B------:R-:W1:Y:S03]  /*52d0*/  @!UP0 LDCU UR4, c[0x0][0x880] ;  /* 0x00011000ff0487ac */ /* 0x000e660008000800 */
[----:B------:R-:W-:Y:S01]  /*52e0*/  IMAD.U32 R2, RZ, RZ, UR6 ;  /* 0x00000006ff027e24 */ /* 0x000fe2000f8e00ff */
[----:B------:R-:W-:Y:S05]  /*52f0*/  MOV R3, UR7 ;  /* 0x0000000700037c02 */ /* 0x000fea0008000f00 */
[----:B-----5:R2:W5:Y:S02]  /*5300*/  @P3 LDG.E R82, desc[UR46][R2.64] ;  /* 0x0000002e02523981 */ /* 0x020564000c1e1900 */
[----:B-12---:R-:W-:Y:S02]  /*5310*/  @!P3 IMAD.U32 R82, RZ, RZ, UR4 ;  /* 0x00000004ff52be24 */ /* 0x006fe4000f8e00ff */
.L_x_85:
[----:B------:R-:W-:Y:S05]  /*5320*/  @!P4 BRA `(.L_x_86) ;  /* 0x000000000020c947 */ /* 0x000fea0003800000 */
[----:B------:R-:W-:Y:S04]  /*5330*/  ISETP.NE.U32.AND P3, PT, R144, RZ, PT ;  /* 0x000000ff9000720c */ /* 0x000fe80003f65070 */
[----:B------:R-:W-:Y:S11]  /*5340*/  ISETP.NE.AND.EX P3, PT, R145, RZ, PT, P3 ;  /* 0x000000ff9100720c */ /* 0x000ff60003f65330 */
[----:B------:R-:W-:Y:S02]  /*5350*/  @!UPT UIADD3 URZ, UPT, UPT, URZ, URZ, URZ ;  /* 0x000000fffffff290 */ /* 0x000fe4000fffe0ff */
[----:B------:R-:W1:Y:S01]  /*5360*/  @P3 LDC.64 R2, c[0x0][0x8a8] ;  /* 0x00022a00ff023b82 */ /* 0x000e620000000a00 */
[----:B------:R-:W-:Y:S04]  /*5370*/  @P3 IMAD R0, R146, UR36, RZ ;  /* 0x0000002492003c24 */ /* 0x000fe8000f8e02ff */
[----:B-1----:R-:W-:Y:S05]  /*5380*/  @P3 IMAD.WIDE R2, R0, 0x4, R2 ;  /* 0x0000000400023825 */ /* 0x002fea00078e0202 */
[----:B-----5:R1:W5:Y:S02]  /*5390*/  @P3 LDG.E R78, desc[UR46][R2.64] ;  /* 0x0000002e024e3981 */ /* 0x020364000c1e1900 */
[----:B-1----:R-:W2:Y:S02]  /*53a0*/  @!P3 LDC R78, c[0x0][0x8a0] ;  /* 0x00022800ff4ebb82 */ /* 0x002ea40000000800 */
.L_x_86:
[----:B-----5:R-:W-:Y:S01]  /*53b0*/  ISETP.NE.AND P4, PT, R82, RZ, PT ;  /* 0x000000ff5200720c */ /* 0x020fe20003f85270 */
[----:B------:R-:W-:Y:S01]  /*53c0*/  BSSY B1, `(.L_x_87) ;  /* 0x0000048000017945 */ /* 0x000fe20003800000 */
[----:B------:R-:W-:Y:S01]  /*53d0*/  SEL R7, RZ, 0xffffffff, P2 ;  /* 0xffffffffff077807 */ /* 0x000fe20001000000 */
[----:B------:R-:W-:Y:S01]  /*53e0*/  IMAD.MOV.U32 R109, RZ, RZ, 0x1 ;  /* 0x00000001ff6d7424 */ /* 0x000fe200078e00ff */
[----:B------:R-:W-:Y:S01]  /*53f0*/  LOP3.LUT P3, RZ, R151, 0xff, RZ, 0xc0, !PT ;  /* 0x000000ff97ff7812 */ /* 0x000fe2000786c0ff */
[----:B------:R-:W-:Y:S01]  /*5400*/  IMAD R80, R76, 0x100, R79 ;  /* 0x000001004c507824 */ /* 0x000fe200078e024f */
[----:B------:R-:W-:Y:S02]  /*5410*/  @P1 SEL R0, RZ, 0xffffffff, P4 ;  /* 0xffffffffff001807 */ /* 0x000fe40002000000 */
[----:B------:R-:W-:Y:S02]  /*5420*/  CS2R R98, SRZ ;  /* 0x0000000000627805 */ /* 0x000fe4000001ff00 */
[----:B------:R-:W-:Y:S02]  /*5430*/  LEA R3, R160, UR49, 0x3 ;  /* 0x00000031a0037c11 */ /* 0x000fe4000f8e18ff */
[----:B------:R-:W-:Y:S02]  /*5440*/  CS2R R96, SRZ ;  /* 0x0000000000607805 */ /* 0x000fe4000001ff00 */
[----:B------:R-:W-:Y:S02]  /*5450*/  @P0 SEL R0, R7, R0, !P3 ;  /* 0x0000000007000207 */ /* 0x000fe40005800000 */
[----:B------:R-:W-:Y:S02]  /*5460*/  CS2R R94, SRZ ;  /* 0x00000000005e7805 */ /* 0x000fe4000001ff00 */
[----:B------:R-:W-:Y:S02]  /*5470*/  LEA R108, R76, UR49, 0x3 ;  /* 0x000000314c6c7c11 */ /* 0x000fe4000f8e18ff */
[----:B------:R-:W-:Y:S02]  /*5480*/  CS2R R92, SRZ ;  /* 0x00000000005c7805 */ /* 0x000fe4000001ff00 */
[----:B------:R-:W-:Y:S02]  /*5490*/  @P1 LOP3.LUT R0, R0, 0x1, RZ, 0xc0, !PT ;  /* 0x0000000100001812 */ /* 0x000fe400078ec0ff */
[----:B------:R-:W-:Y:S02]  /*54a0*/  CS2R R90, SRZ ;  /* 0x00000000005a7805 */ /* 0x000fe4000001ff00 */
[----:B------:R-:W-:Y:S02]  /*54b0*/  SHF.L.U32 R5, R162, 0x1f, RZ ;  /* 0x0000001fa2057819 */ /* 0x000fe400000006ff */
[----:B------:R-:W-:Y:S02]  /*54c0*/  CS2R R88, SRZ ;  /* 0x0000000000587805 */ /* 0x000fe4000001ff00 */
[----:B------:R-:W-:Y:S02]  /*54d0*/  ISETP.NE.U32.OR P6, PT, R0, 0x1, !P1 ;  /* 0x000000010000780c */ /* 0x000fe40004fc5470 */
[----:B------:R-:W-:Y:S02]  /*54e0*/  CS2R R102, SRZ ;  /* 0x0000000000667805 */ /* 0x000fe4000001ff00 */
[----:B------:R-:W-:Y:S02]  /*54f0*/  PLOP3.LUT P2, PT, PT, PT, UP1, 0x80, 0x8 ;  /* 0x000000000008781c */ /* 0x000fe40003f4f018 */
[----:B------:R-:W-:Y:S02]  /*5500*/  CS2R R100, SRZ ;  /* 0x0000000000647805 */ /* 0x000fe4000001ff00 */
[----:B------:R-:W-:Y:S02]  /*5510*/  SEL R0, RZ, 0xffffffff, P4 ;  /* 0xffffffffff007807 */ /* 0x000fe40002000000 */
[----:B------:R-:W-:Y:S03]  /*5520*/  P2R R117, PR, RZ, 0x40 ;  /* 0x00000040ff757803 */ /* 0x000fe60000000000 */
[----:B------:R-:W-:Y:S04]  /*5530*/  @P6 SHF.L.U32 R2, R159, 0x1f, RZ ;  /* 0x0000001f9f026819 */ /* 0x000fe800000006ff */
[----:B------:R-:W-:Y:S01]  /*5540*/  @P2 SEL R0, R7, R0, !P3 ;  /* 0x0000000007002207 */ /* 0x000fe20005800000 */
[----:B------:R-:W1:Y:S03]  /*5550*/  @P6 SYNCS.PHASECHK.TRANS64.TRYWAIT P1, [R3+URZ+0x30], R2 ;  /* 0x00003002030065a7 */ /* 0x000e6600080211ff */
[----:B------:R-:W-:Y:S04]  /*5560*/  LOP3.LUT R0, R0, 0x1, RZ, 0xc0, !PT ;  /* 0x0000000100007812 */ /* 0x000fe800078ec0ff */
[----:B------:R-:W-:Y:S04]  /*5570*/  ISETP.NE.U32.AND P5, PT, R0, 0x1, PT ;  /* 0x000000010000780c */ /* 0x000fe80003fa5070 */
[----:B------:R-:W-:Y:S01]  /*5580*/  P2R R110, PR, RZ, 0x20 ;  /* 0x00000020ff6e7803 */ /* 0x000fe20000000000 */
[----:B------:R3:W4:Y:S01]  /*5590*/  SYNCS.PHASECHK.TRANS64.TRYWAIT P0, [R108+URZ+0xa0], R5 ;  /* 0x0000a0056c0075a7 */ /* 0x00072200080011ff */
[----:B-1----:R-:W-:Y:S01]  /*55a0*/  @P6 SEL R109, RZ, 0x1, !P1 ;  /* 0x00000001ff6d6807 */ /* 0x002fe20004800000 */
[----:B---3--:R-:W-:Y:S06]  /*55b0*/  @!P6 BRA `(.L_x_88) ;  /* 0x0000000000a0e947 */ /* 0x008fec0003800000 */
[----:B------:R-:W-:Y:S01]  /*55c0*/  @P5 IMAD R7, R160, 0x2000, R153 ;  /* 0x00002000a0075824 */ /* 0x000fe200078e0299 */
[----:B------:R-:W-:Y:S01]  /*55d0*/  ISETP.NE.AND P1, PT, R109, RZ, PT ;  /* 0x000000ff6d00720c */ /* 0x000fe20003f25270 */
[----:B------:R-:W-:Y:S01]  /*55e0*/  BSSY B0, `(.L_x_89) ;  /* 0x0000011000007945 */ /* 0x000fe20003800000 */
[----:B------:R-:W-:Y:S01]  /*55f0*/  CS2R R102, SRZ ;  /* 0x0000000000667805 */ /* 0x000fe2000001ff00 */
[----:B------:R-:W-:Y:S01]  /*5600*/  @P5 VIADD R2, R7, UR49 ;  /* 0x0000003107025c36 */ /* 0x000fe20008000000 */
[----:B------:R-:W-:Y:S02]  /*5610*/  CS2R R100, SRZ ;  /* 0x0000000000647805 */ /* 0x000fe4000001ff00 */
[----:B------:R-:W-:Y:S02]  /*5620*/  CS2R R90, SRZ ;  /* 0x00000000005a7805 */ /* 0x000fe4000001ff00 */
[----:B------:R-:W-:Y:S01]  /*5630*/  CS2R R88, SRZ ;  /* 0x0000000000587805 */ /* 0x000fe2000001ff00 */
[--C-:B------:R-:W-:Y:S01]  /*5640*/  @P5 IMAD.IADD R6, R165, 0x1, R2.reuse ;  /* 0x00000001a5065824 */ /* 0x100fe200078e0202 */
[----:B------:R-:W-:Y:S01]  /*5650*/  CS2R R94, SRZ ;  /* 0x00000000005e7805 */ /* 0x000fe2000001ff00 */
[--C-:B------:R-:W-:Y:S01]  /*5660*/  @P5 IMAD.IADD R4, R164, 0x1, R2.reuse ;  /* 0x00000001a4045824 */ /* 0x100fe200078e0202 */
[----:B------:R-:W-:Y:S01]  /*5670*/  CS2R R92, SRZ ;  /* 0x00000000005c7805 */ /* 0x000fe2000001ff00 */
[----:B------:R-:W-:Y:S01]  /*5680*/  @P5 IMAD R2, R163, 0x10, R2 ;  /* 0x00000010a3025824 */ /* 0x000fe200078e0202 */
[----:B------:R-:W-:Y:S02]  /*5690*/  CS2R R98, SRZ ;  /* 0x0000000000627805 */ /* 0x000fe4000001ff00 */
[----:B------:R-:W-:Y:S01]  /*56a0*/  CS2R R96, SRZ ;  /* 0x0000000000607805 */ /* 0x000fe2000001ff00 */
[----:B------:R-:W-:Y:S06]  /*56b0*/  @P1 BRA `(.L_x_90) ;  /* 0x00000000000c1947 */ /* 0x000fec0003800000 */
[----:B------:R-:W-:Y:S04]  /*56c0*/  SHF.L.U32 R0, R159, 0x1f, RZ ;  /* 0x0000001f9f007819 */ /* 0x000fe800000006ff */
[----:B------:R-:W1:Y:S02]  /*56d0*/  SYNCS.PHASECHK.TRANS64.TRYWAIT P1, [R3+URZ+0x30], R0 ;  /* 0x00003000030075a7 */ /* 0x000e6400080211ff */
[----:B-1----:R-:W-:Y:S05]  /*56e0*/  @!P1 BRA `(.L_x_91) ;  /* 0x0000006000489947 */ /* 0x002fea0003800000 */
.L_x_90:
[----:B------:R-:W-:Y:S05]  /*56f0*/  BSYNC B0 ;  /* 0x0000000000007941 */ /* 0x000fea0003800000 */
.L_x_89:
[----:B------:R-:W-:Y:S01]  /*5700*/  ISETP.NE.AND P1, PT, R110, RZ, PT ;  /* 0x000000ff6e00720c */ /* 0x000fe20003f25270 */
[----:B-1----:R-:W-:Y:S02]  /*5710*/  VIADD R3, R3, 0x50 ;  /* 0x0000005003037836 */ /* 0x002fe40000000000 */
[----:B------:R-:W-:Y:S02]  /*5720*/  IMAD.U32 R0, RZ, RZ, UR37 ;  /* 0x00000025ff007e24 */ /* 0x000fe4000f8e00ff */
[----:B------:R-:W-:Y:S03]  /*5730*/  VIADD R160, R160, 0x1 ;  /* 0x00000001a0a07836 */ /* 0x000fe60000000000 */
[----:B------:R-:W-:Y:S05]  /*5740*/  PRMT R0, R0, 0x654, R3 ;  /* 0x0000065400007816 */ /* 0x000fea0000000003 */
[----:B------:R1:W3:Y:S04]  /*5750*/  @P1 LDS.128 R100, [R7+UR49+0x200] ;  /* 0x0002003107641984 */ /* 0x0002e80008000c00 */
[----:B------:R1:W1:Y:S04]  /*5760*/  @P1 LDS.128 R88, [R6+0x200] ;  /* 0x0002000006581984 */ /* 0x0002680000000c00 */
[----:B------:R1:W1:Y:S04]  /*5770*/  @P1 LDS.128 R92, [R4+0x200] ;  /* 0x00020000045c1984 */ /* 0x0002680000000c00 */
[----:B------:R1:W1:Y:S01]  /*5780*/  @P1 LDS.128 R96, [R2+0x200] ;  /* 0x0002000002601984 */ /* 0x0002620000000c00 */
[C---:B------:R-:W-:Y:S01]  /*5790*/  ISETP.NE.AND P1, PT, R160.reuse, 0x4, PT ;  /* 0x00000004a000780c */ /* 0x040fe20003f25270 */
[----:B------:R-:W-:Y:S01]  /*57a0*/  @!PT LDS RZ, [RZ] ;  /* 0x00000000fffff984 */ /* 0x000fe20000000800 */
[----:B------:R-:W-:Y:S01]  /*57b0*/  @!PT LDS RZ, [RZ] ;  /* 0x00000000fffff984 */ /* 0x000fe20000000800 */
[----:B------:R-:W-:Y:S01]  /*57c0*/  @!PT LDS RZ, [RZ] ;  /* 0x00000000fffff984 */ /* 0x000fe20000000800 */
[----:B------:R-:W-:Y:S01]  /*57d0*/  @!PT LDS RZ, [RZ] ;  /* 0x00000000fffff984 */ /* 0x000fe20000000800 */
[----:B------:R5:W-:Y:S06]  /*57e0*/  MEMBAR.ALL.CTA ;  /* 0x0000000000007992 */ /* 0x000bec0000008000 */
[----:B-----5:R-:W5:Y:S01]  /*57f0*/  FENCE.VIEW.ASYNC.S ;  /* 0x00000000000073c6 */ /* 0x020f620000000000 */
[----:B------:R-:W-:Y:S01]  /*5800*/  SEL R160, R160, RZ, P1 ;  /* 0x000000ffa0a07207 */ /* 0x000fe20000800000 */
[----:B-----5:R5:W-:Y:S02]  /*5810*/  SYNCS.ARRIVE.TRANS64.RED.A1T0 RZ, [R0+URZ], RZ ;  /* 0x000000ff00ff79a7 */ /* 0x020be400081004ff */
[----:B-----5:R-:W-:Y:S04]  /*5820*/  SEL R0, RZ, 0x1, P1 ;  /* 0x00000001ff007807 */ /* 0x020fe80000800000 */
[----:B---3--:R-:W-:Y:S02]  /*5830*/  LOP3.LUT R159, R159, R0, RZ, 0x3c, !PT ;  /* 0x000000009f9f7212 */ /* 0x008fe400078e3cff */
.L_x_88:
[----:B------:R-:W-:Y:S05]  /*5840*/  BSYNC B1 ;  /* 0x0000000000017941 */ /* 0x000fea0003800000 */
.L_x_87:
[----:B------:R-:W-:Y:S04]  /*5850*/  SHF.R.U32.HI R3, RZ, 0x15, R80 ;  /* 0x00000015ff037819 */ /* 0x000fe80000011650 */
[----:B------:R-:W-:Y:S01]  /*5860*/  LOP3.LUT P1, RZ, R3, 0x3, R154, 0x48, !PT ;  /* 0x0000000303ff7812 */ /* 0x000fe2000782489a */
[----:B------:R-:W-:Y:S01]  /*5870*/  @!UPT UIADD3 URZ, UPT, UPT, URZ, URZ, URZ ;  /* 0x000000fffffff290 */ /* 0x000fe2000fffe0ff */
[----:B----4-:R-:W-:Y:S11]  /*5880*/  @P0 BRA `(.L_x_92) ;  /* 0x0000000000080947 */ /* 0x010ff60003800000 */
[----:B------:R-:W3:Y:S02]  /*5890*/  SYNCS.PHASECHK.TRANS64.TRYWAIT P0, [R108+URZ+0xa0], R5 ;  /* 0x0000a0056c0075a7 */ /* 0x000ee400080011ff */
[----:B---3--:R-:W-:Y:S05]  /*58a0*/  @!P0 BRA `(.L_x_93) ;  /* 0x0000005c00ec8947 */ /* 0x008fea0003800000 */
.L_x_92:
[----:B------:R-:W-:Y:S05]  /*58b0*/  @!P1 BRA `(.L_x_94) ;  /* 0x0000000000409947 */ /* 0x000fea0003800000 */
[----:B------:R-:W3:Y:S01]  /*58c0*/  LDCU.64 UR8, c[0x4][0x78] ;  /* 0x01000f00ff0877ac */ /* 0x000ee20008000a00 */
[----:B------:R-:W-:Y:S01]  /*58d0*/  MOV R3, 0x0 ;  /* 0x0000000000037802 */ /* 0x000fe20000000f00 */
[----:B------:R-:W-:Y:S02]  /*58e0*/  HFMA2 R12, -RZ, RZ, 0, 5.9604644775390625e-08 ;  /* 0x00000001ff0c7431 */ /* 0x000fe400000001ff */
[----:B------:R-:W-:Y:S02]  /*58f0*/  IMAD.MOV.U32 R8, RZ, RZ, 0x192 ;  /* 0x00000192ff087424 */ /* 0x000fe400078e00ff */
[----:B------:R-:W-:Y:S01]  /*5900*/  IMAD.MOV.U32 R13, RZ, RZ, RZ ;  /* 0x000000ffff0d7224 */ /* 0x000fe200078e00ff */
[----:B------:R-:W4:Y:S01]  /*5910*/  LDCU.64 UR6, c[0x4][0x80] ;  /* 0x01001000ff0677ac */ /* 0x000f220008000a00 */
[----:B-1----:R-:W1:Y:S01]  /*5920*/  LDC.64 R2, c[0x4][R3] ;  /* 0x0100000003027b82 */ /* 0x002e620000000a00 */
[----:B------:R-:W5:Y:S01]  /*5930*/  LDCU.64 UR4, c[0x4][0x18] ;  /* 0x01000300ff0477ac */ /* 0x000f620008000a00 */
[----:B---3--:R-:W-:Y:S01]  /*5940*/  MOV R5, UR9 ;  /* 0x0000000900057c02 */ /* 0x008fe20008000f00 */
[----:B------:R-:W-:Y:S01]  /*5950*/  IMAD.U32 R4, RZ, RZ, UR8 ;  /* 0x00000008ff047e24 */ /* 0x000fe2000f8e00ff */
[----:B----4-:R-:W-:Y:S01]  /*5960*/  MOV R7, UR7 ;  /* 0x0000000700077c02 */ /* 0x010fe20008000f00 */
[----:B------:R-:W-:Y:S01]  /*5970*/  IMAD.U32 R6, RZ, RZ, UR6 ;  /* 0x00000006ff067e24 */ /* 0x000fe2000f8e00ff */
[----:B-----5:R-:W-:Y:S01]  /*5980*/  MOV R11, UR5 ;  /* 0x00000005000b7c02 */ /* 0x020fe20008000f00 */
[----:B------:R-:W-:Y:S02]  /*5990*/  IMAD.U32 R10, RZ, RZ, UR4 ;  /* 0x00000004ff0a7e24 */ /* 0x000fe4000f8e00ff */
[----:B------:R-:W-:Y:S07]  /*59a0*/  LEPC R20, `(.L_x_94) ;  /* 0x000000001014794e */ /* 0x000fee0000000000 */
[----:B-12---:R-:W-:Y:S05]  /*59b0*/  CALL.ABS.NOINC R2 ;  /* 0x0000000002007343 */ /* 0x006fea0003c00000 */
.L_x_94:
[----:B------:R-:W-:Y:S01]  /*59c0*/  SHF.L.U32 R83, R100, 0x10, RZ ;  /* 0x0000001064537819 */ /* 0x000fe200000006ff */
[----:B------:R-:W-:Y:S05]  /*59d0*/  WARPSYNC.ALL ;  /* 0x0000000000007948 */ /* 0x000fea0003800000 */
[----:B------:R-:W-:Y:S01]  /*59e0*/  R2UR UR4, R80 ;  /* 0x00000000500472ca */ /* 0x000fe200000e0000 */
[----:B------:R-:W-:Y:S01]  /*59f0*/  BSSY.RECONVERGENT B0, `(.L_x_95) ;  /* 0x0000121000007945 */ /* 0x000fe20003800200 */
[----:B------:R-:W-:Y:S02]  /*5a00*/  IADD3 R111, PT, PT, R153, UR49, RZ ;  /* 0x00000031996f7c10 */ /* 0x000fe4000fffe0ff */
[----:B------:R-:W-:Y:S02]  /*5a10*/  SHF.L.U32 R116, R163, 0x4, RZ ;  /* 0x00000004a3747819 */ /* 0x000fe400000006ff */
[-C--:B------:R-:W-:Y:S02]  /*5a20*/  IADD3 R172, PT, PT, R165, R111.reuse, RZ ;  /* 0x0000006fa5ac7210 */ /* 0x080fe40007ffe0ff */
[----:B------:R-:W-:Y:S02]  /*5a30*/  IADD3 R171, PT, PT, R164, R111, RZ ;  /* 0x0000006fa4ab7210 */ /* 0x000fe40007ffe0ff */
[----:B------:R-:W-:Y:S02]  /*5a40*/  IADD3 R170, PT, PT, R111, R116, RZ ;  /* 0x000000746faa7210 */ /* 0x000fe40007ffe0ff */
[C---:B------:R-:W-:Y:S01]  /*5a50*/  PRMT R81, R100.reuse, 0x8880, RZ ;  /* 0x0000888064517816 */ /* 0x040fe200000000ff */
[----:B-1-3--:R-:W2:Y:S01]  /*5a60*/  LDTM.x64 R4, tmem[UR4] ;  /* 0x00000004000479ee */ /* 0x00aea20008340000 */
[----:B------:R-:W-:Y:S02]  /*5a70*/  SHF.R.S32.HI R83, RZ, 0x18, R83 ;  /* 0x00000018ff537819 */ /* 0x000fe40000011453 */
[----:B------:R-:W-:Y:S02]  /*5a80*/  SHF.R.S32.HI R86, RZ, 0x18, R101 ;  /* 0x00000018ff567819 */ /* 0x000fe40000011465 */
[----:B------:R-:W-:Y:S02]  /*5a90*/  SHF.L.U32 R84, R100, 0x8, RZ ;  /* 0x0000000864547819 */ /* 0x000fe400000006ff */
[----:B------:R-:W-:Y:S02]  /*5aa0*/  SHF.L.U32 R85, R101, 0x8, RZ ;  /* 0x0000000865557819 */ /* 0x000fe400000006ff */
[----:B------:R-:W-:Y:S02]  /*5ab0*/  SHF.R.S32.HI R84, RZ, 0x18, R84 ;  /* 0x00000018ff547819 */ /* 0x000fe40000011454 */
[----:B------:R-:W-:Y:S02]  /*5ac0*/  SHF.R.S32.HI R85, RZ, 0x18, R85 ;  /* 0x00000018ff557819 */ /* 0x000fe40000011455 */
[----:B------:R-:W-:Y:S02]  /*5ad0*/  SHF.L.U32 R87, R98, 0x8, RZ ;  /* 0x0000000862577819 */ /* 0x000fe400000006ff */
[----:B------:R-:W-:Y:S02]  /*5ae0*/  ISETP.NE.AND P0, PT, R167, RZ, PT ;  /* 0x000000ffa700720c */ /* 0x000fe40003f05270 */
[----:B------:R-:W-:Y:S02]  /*5af0*/  SHF.R.S32.HI R87, RZ, 0x18, R87 ;  /* 0x00000018ff577819 */ /* 0x000fe40000011457 */
[----:B------:R-:W-:Y:S02]  /*5b00*/  ISETP.NE.AND P6, PT, R117, RZ, PT ;  /* 0x000000ff7500720c */ /* 0x000fe40003fc5270 */
[----:B------:R-:W-:Y:S01]  /*5b10*/  LEA R118, R160, UR49, 0x3 ;  /* 0x00000031a0767c11 */ /* 0x000fe2000f8e18ff */
[C---:B--2---:R-:W-:Y:S02]  /*5b20*/  IMAD R0, R78.reuse, R4, RZ ;  /* 0x000000044e007224 */ /* 0x044fe400078e02ff */
[C---:B------:R-:W-:Y:S02]  /*5b30*/  IMAD R2, R78.reuse, R5, RZ ;  /* 0x000000054e027224 */ /* 0x040fe400078e02ff */
[----:B------:R-:W-:Y:S02]  /*5b40*/  IMAD R3, R78, R6, RZ ;  /* 0x000000064e037224 */ /* 0x000fe400078e02ff */
[-C--:B------:R-:W-:Y:S01]  /*5b50*/  IMAD R0, R81, R82.reuse, R0 ;  /* 0x0000005251007224 */ /* 0x080fe200078e0200 */
[----:B------:R-:W-:Y:S01]  /*5b60*/  SHF.R.S32.HI R81, RZ, 0x18, R100 ;  /* 0x00000018ff517819 */ /* 0x000fe20000011464 */
[-C--:B------:R-:W-:Y:S01]  /*5b70*/  IMAD R2, R83, R82.reuse, R2 ;  /* 0x0000005253027224 */ /* 0x080fe200078e0202 */
[C---:B------:R-:W-:Y:S01]  /*5b80*/  PRMT R83, R101.reuse, 0x8880, RZ ;  /* 0x0000888065537816 */ /* 0x040fe200000000ff */
[----:B------:R-:W-:Y:S01]  /*5b90*/  IMAD R3, R84, R82, R3 ;  /* 0x0000005254037224 */ /* 0x000fe200078e0203 */
[----:B------:R-:W-:Y:S01]  /*5ba0*/  SHF.L.U32 R84, R101, 0x10, RZ ;  /* 0x0000001065547819 */ /* 0x000fe200000006ff */
[C---:B------:R-:W-:Y:S01]  /*5bb0*/  IMAD R7, R78.reuse, R7, RZ ;  /* 0x000000074e077224 */ /* 0x040fe200078e02ff */
[----:B------:R-:W-:Y:S01]  /*5bc0*/  @P6 SHF.L.U32 R119, R159, 0x1f, RZ ;  /* 0x0000001f9f776819 */ /* 0x000fe200000006ff */
[C---:B------:R-:W-:Y:S01]  /*5bd0*/  IMAD R4, R78.reuse, R8, RZ ;  /* 0x000000084e047224 */ /* 0x040fe200078e02ff */
[----:B------:R-:W-:Y:S01]  /*5be0*/  SHF.R.S32.HI R84, RZ, 0x18, R84 ;  /* 0x00000018ff547819 */ /* 0x000fe20000011454 */
[----:B------:R-:W-:Y:S02]  /*5bf0*/  IMAD R5, R78, R9, RZ ;  /* 0x000000094e057224 */ /* 0x000fe400078e02ff */
[----:B------:R-:W-:Y:S01]  /*5c00*/  IMAD R7, R81, R82, R7 ;  /* 0x0000005251077224 */ /* 0x000fe200078e0207 */
[----:B------:R-:W-:Y:S01]  /*5c10*/  PRMT R81, R102, 0x8880, RZ ;  /* 0x0000888066517816 */ /* 0x000fe200000000ff */
[----:B------:R-:W-:Y:S02]  /*5c20*/  IMAD R6, R78, R10, RZ ;  /* 0x0000000a4e067224 */ /* 0x000fe400078e02ff */
[-C--:B------:R-:W-:Y:S01]  /*5c30*/  IMAD R4, R83, R82.reuse, R4 ;  /* 0x0000005253047224 */ /* 0x080fe200078e0204 */
[----:B------:R-:W-:Y:S01]  /*5c40*/  I2IP.S8.S32.SAT R105, R7, R3, RZ ;  /* 0x0000000307697239 */ /* 0x000fe200000014ff */
[----:B------:R-:W-:Y:S01]  /*5c50*/  IMAD R5, R84, R82, R5 ;  /* 0x0000005254057224 */ /* 0x000fe200078e0205 */
[----:B------:R-:W-:Y:S01]  /*5c60*/  SHF.L.U32 R83, R102, 0x10, RZ ;  /* 0x0000001066537819 */ /* 0x000fe200000006ff */
[----:B------:R-:W-:Y:S01]  /*5c70*/  IMAD R11, R78, R11, RZ ;  /* 0x0000000b4e0b7224 */ /* 0x000fe200078e02ff */
[----:B------:R-:W-:Y:S01]  /*5c80*/  I2IP.S8.S32.SAT R104, R2, R0, R105 ;  /* 0x0000000002687239 */ /* 0x000fe20000001469 */
[----:B------:R-:W-:Y:S01]  /*5c90*/  IMAD R6, R85, R82, R6 ;  /* 0x0000005255067224 */ /* 0x000fe200078e0206 */
[----:B------:R-:W-:Y:S01]  /*5ca0*/  SHF.R.S32.HI R83, RZ, 0x18, R83 ;  /* 0x00000018ff537819 */ /* 0x000fe20000011453 */
[----:B------:R-:W-:Y:S01]  /*5cb0*/  IMAD R8, R78, R12, RZ ;  /* 0x0000000c4e087224 */ /* 0x000fe200078e02ff */
[----:B------:R-:W-:Y:S01]  /*5cc0*/  SHF.L.U32 R85, R102, 0x8, RZ ;  /* 0x0000000866557819 */ /* 0x000fe200000006ff */
[----:B------:R-:W-:Y:S02]  /*5cd0*/  IMAD R9, R78, R13, RZ ;  /* 0x0000000d4e097224 */ /* 0x000fe400078e02ff */
[----:B------:R-:W-:Y:S01]  /*5ce0*/  IMAD R11, R86, R82, R11 ;  /* 0x00000052560b7224 */ /* 0x000fe200078e020b */
[----:B------:R-:W-:Y:S01]  /*5cf0*/  SHF.R.S32.HI R85, RZ, 0x18, R85 ;  /* 0x00000018ff557819 */ /* 0x000fe20000011455 */
[C---:B------:R-:W-:Y:S01]  /*5d00*/  IMAD R10, R78.reuse, R14, RZ ;  /* 0x0000000e4e0a7224 */ /* 0x040fe200078e02ff */
[----:B------:R-:W-:Y:S01]  /*5d10*/  SHF.R.S32.HI R86, RZ, 0x18, R103 ;  /* 0x00000018ff567819 */ /* 0x000fe20000011467 */
[----:B------:R-:W-:Y:S01]  /*5d20*/  IMAD R8, R81, R82, R8 ;  /* 0x0000005251087224 */ /* 0x000fe200078e0208 */
[----:B------:R-:W-:Y:S01]  /*5d30*/  I2IP.S8.S32.SAT R106, R11, R6, RZ ;  /* 0x000000060b6a7239 */ /* 0x000fe200000014ff */
[----:B------:R-:W-:Y:S01]  /*5d40*/  IMAD R9, R83, R82, R9 ;  /* 0x0000005253097224 */ /* 0x000fe200078e0209 */
[C---:B------:R-:W-:Y:S01]  /*5d50*/  PRMT R83, R103.reuse, 0x8880, RZ ;  /* 0x0000888067537816 */ /* 0x040fe200000000ff */
[----:B------:R-:W-:Y:S01]  /*5d60*/  IMAD.U32 R84, R103, 0x10000, RZ ;  /* 0x0001000067547824 */ /* 0x000fe200078e00ff */
[----:B------:R-:W-:Y:S01]  /*5d70*/  I2IP.S8.S32.SAT R105, R5, R4, R106 ;  /* 0x0000000405697239 */ /* 0x000fe2000000146a */
[C---:B------:R-:W-:Y:S01]  /*5d80*/  IMAD R15, R78.reuse, R15, RZ ;  /* 0x0000000f4e0f7224 */ /* 0x040fe200078e02ff */
[----:B------:R-:W-:Y:S01]  /*5d90*/  SHF.R.S32.HI R81, RZ, 0x18, R102 ;  /* 0x00000018ff517819 */ /* 0x000fe20000011466 */
[----:B------:R-:W-:Y:S01]  /*5da0*/  IMAD R10, R85, R82, R10 ;  /* 0x00000052550a7224 */ /* 0x000fe200078e020a */
[----:B------:R-:W-:Y:S01]  /*5db0*/  SHF.R.S32.HI R84, RZ, 0x18, R84 ;  /* 0x00000018ff547819 */ /* 0x000fe20000011454 */
[C---:B------:R-:W-:Y:S01]  /*5dc0*/  IMAD R12, R78.reuse, R16, RZ ;  /* 0x000000104e0c7224 */ /* 0x040fe200078e02ff */
[----:B------:R-:W-:Y:S01]  /*5dd0*/  SHF.L.U32 R85, R103, 0x8, RZ ;  /* 0x0000000867557819 */ /* 0x000fe200000006ff */
[----:B------:R-:W-:Y:S02]  /*5de0*/  IMAD R13, R78, R17, RZ ;  /* 0x000000114e0d7224 */ /* 0x000fe400078e02ff */
[----:B------:R-:W-:Y:S01]  /*5df0*/  IMAD R15, R81, R82, R15 ;  /* 0x00000052510f7224 */ /* 0x000fe200078e020f */
[----:B------:R-:W-:Y:S01]  /*5e00*/  PRMT R81, R88, 0x8880, RZ ;  /* 0x0000888058517816 */ /* 0x000fe200000000ff */
[----:B------:R-:W-:Y:S01]  /*5e10*/  IMAD R14, R78, R18, RZ ;  /* 0x000000124e0e7224 */ /* 0x000fe200078e02ff */
[----:B------:R-:W-:Y:S01]  /*5e20*/  SHF.R.S32.HI R85, RZ, 0x18, R85 ;  /* 0x00000018ff557819 */ /* 0x000fe20000011455 */
[----:B------:R-:W-:Y:S01]  /*5e30*/  IMAD R12, R83, R82, R12 ;  /* 0x00000052530c7224 */ /* 0x000fe200078e020c */
[----:B------:R-:W-:Y:S01]  /*5e40*/  I2IP.S8.S32.SAT R106, R15, R10, RZ ;  /* 0x0000000a0f6a7239 */ /* 0x000fe200000014ff */
[----:B------:R-:W-:Y:S01]  /*5e50*/  IMAD R13, R84, R82, R13 ;  /* 0x00000052540d7224 */ /* 0x000fe200078e020d */
[----:B------:R-:W-:Y:S01]  /*5e60*/  SHF.L.U32 R83, R88, 0x10, RZ ;  /* 0x0000001058537819 */ /* 0x000fe200000006ff */
[C---:B------:R-:W-:Y:S01]  /*5e70*/  IMAD R19, R78.reuse, R19, RZ ;  /* 0x000000134e137224 */ /* 0x040fe200078e02ff */
[----:B------:R-:W-:Y:S01]  /*5e80*/  I2IP.S8.S32.SAT R106, R9, R8, R106 ;  /* 0x00000008096a7239 */ /* 0x000fe2000000146a */
[----:B------:R-:W-:Y:S01]  /*5e90*/  IMAD R14, R85, R82, R14 ;  /* 0x00000052550e7224 */ /* 0x000fe200078e020e */
[----:B------:R-:W-:Y:S01]  /*5ea0*/  SHF.R.S32.HI R83, RZ, 0x18, R83 ;  /* 0x00000018ff537819 */ /* 0x000fe20000011453 */
[C---:B------:R-:W-:Y:S01]  /*5eb0*/  IMAD R16, R78.reuse, R20, RZ ;  /* 0x000000144e107224 */ /* 0x040fe200078e02ff */
[----:B------:R-:W-:Y:S01]  /*5ec0*/  SHF.L.U32 R84, R89, 0x10, RZ ;  /* 0x0000001059547819 */ /* 0x000fe200000006ff */
[----:B------:R-:W-:Y:S01]  /*5ed0*/  IMAD R17, R78, R21, RZ ;  /* 0x000000154e117224 */ /* 0x000fe200078e02ff */
[----:B------:R-:W-:Y:S01]  /*5ee0*/  SHF.L.U32 R85, R88, 0x8, RZ ;  /* 0x0000000858557819 */ /* 0x000fe200000006ff */
[----:B------:R-:W-:Y:S01]  /*5ef0*/  IMAD R19, R86, R82, R19 ;  /* 0x0000005256137224 */ /* 0x000fe200078e0213 */
[----:B------:R-:W-:Y:S01]  /*5f00*/  SHF.R.S32.HI R84, RZ, 0x18, R84 ;  /* 0x00000018ff547819 */ /* 0x000fe20000011454 */
[C---:B------:R-:W-:Y:S01]  /*5f10*/  IMAD R18, R78.reuse, R22, RZ ;  /* 0x000000164e127224 */ /* 0x040fe200078e02ff */
[----:B------:R-:W-:Y:S01]  /*5f20*/  SHF.R.S32.HI R85, RZ, 0x18, R85 ;  /* 0x00000018ff557819 */ /* 0x000fe20000011455 */
[----:B------:R-:W-:Y:S01]  /*5f30*/  IMAD R16, R81, R82, R16 ;  /* 0x0000005251107224 */ /* 0x000fe200078e0210 */
[----:B------:R-:W-:Y:S01]  /*5f40*/  I2IP.S8.S32.SAT R107, R19, R14, RZ ;  /* 0x0000000e136b7239 */ /* 0x000fe200000014ff */
[-C--:B------:R-:W-:Y:S01]  /*5f50*/  IMAD R17, R83, R82.reuse, R17 ;  /* 0x0000005253117224 */ /* 0x080fe200078e0211 */
[----:B------:R-:W-:Y:S01]  /*5f60*/  PRMT R83, R89, 0x8880, RZ ;  /* 0x0000888059537816 */ /* 0x000fe200000000ff */
[C---:B------:R-:W-:Y:S01]  /*5f70*/  IMAD R23, R78.reuse, R23, RZ ;  /* 0x000000174e177224 */ /* 0x040fe200078e02ff */
[----:B------:R-:W-:Y:S01]  /*5f80*/  SHF.R.S32.HI R81, RZ, 0x18, R88 ;  /* 0x00000018ff517819 */ /* 0x000fe20000011458 */
[----:B------:R-:W-:Y:S01]  /*5f90*/  IMAD R18, R85, R82, R18 ;  /* 0x0000005255127224 */ /* 0x000fe200078e0212 */
[----:B------:R-:W-:Y:S01]  /*5fa0*/  SHF.L.U32 R85, R89, 0x8, RZ ;  /* 0x0000000859557819 */ /* 0x000fe200000006ff */
[C---:B------:R-:W-:Y:S01]  /*5fb0*/  IMAD R20, R78.reuse, R24, RZ ;  /* 0x000000184e147224 */ /* 0x040fe200078e02ff */
[----:B------:R-:W-:Y:S01]  /*5fc0*/  I2IP.S8.S32.SAT R107, R13, R12, R107 ;  /* 0x0000000c0d6b7239 */ /* 0x000fe2000000146b */
[----:B------:R-:W-:Y:S01]  /*5fd0*/  IMAD R21, R78, R25, RZ ;  /* 0x000000194e157224 */ /* 0x000fe200078e02ff */
[----:B------:R-:W-:Y:S01]  /*5fe0*/  SHF.R.S32.HI R85, RZ, 0x18, R85 ;  /* 0x00000018ff557819 */ /* 0x000fe20000011455 */
[----:B------:R-:W-:Y:S01]  /*5ff0*/  IMAD R23, R81, R82, R23 ;  /* 0x0000005251177224 */ /* 0x000fe200078e0217 */
[----:B------:R-:W-:Y:S01]  /*6000*/  PRMT R81, R90, 0x8880, RZ ;  /* 0x000088805a517816 */ /* 0x000fe200000000ff */
[----:B------:R-:W-:Y:S01]  /*6010*/  IMAD R22, R78, R26, RZ ;  /* 0x0000001a4e167224 */ /* 0x000fe200078e02ff */
[----:B------:R1:W-:Y:S01]  /*6020*/  STS.128 [R153+UR49+0x8200], R104 ;  /* 0x0082006899007988 */ /* 0x0003e20008000c31 */
[----:B------:R-:W-:Y:S01]  /*6030*/  IMAD R20, R83, R82, R20 ;  /* 0x0000005253147224 */ /* 0x000fe200078e0214 */
[----:B------:R-:W-:Y:S01]  /*6040*/  I2IP.S8.S32.SAT R112, R23, R18, RZ ;  /* 0x0000001217707239 */ /* 0x000fe200000014ff */
[----:B------:R-:W-:Y:S01]  /*6050*/  IMAD R21, R84, R82, R21 ;  /* 0x0000005254157224 */ /* 0x000fe200078e0215 */
[----:B------:R-:W-:Y:S01]  /*6060*/  SHF.R.S32.HI R86, RZ, 0x18, R89 ;  /* 0x00000018ff567819 */ /* 0x000fe20000011459 */
[----:B------:R-:W-:Y:S01]  /*6070*/  IMAD.U32 R83, R90, 0x10000, RZ ;  /* 0x000100005a537824 */ /* 0x000fe200078e00ff */
[----:B------:R-:W-:Y:S01]  /*6080*/  I2IP.S8.S32.SAT R112, R17, R16, R112 ;  /* 0x0000001011707239 */ /* 0x000fe20000001470 */
[----:B------:R-:W-:Y:S01]  /*6090*/  IMAD R27, R78, R27, RZ ;  /* 0x0000001b4e1b7224 */ /* 0x000fe200078e02ff */
[----:B------:R-:W-:Y:S01]  /*60a0*/  SHF.L.U32 R84, R91, 0x10, RZ ;  /* 0x000000105b547819 */ /* 0x000fe200000006ff */
[----:B------:R-:W-:Y:S01]  /*60b0*/  IMAD R22, R85, R82, R22 ;  /* 0x0000005255167224 */ /* 0x000fe200078e0216 */
[----:B------:R-:W-:Y:S01]  /*60c0*/  SHF.L.U32 R85, R90, 0x8, RZ ;  /* 0x000000085a557819 */ /* 0x000fe200000006ff */
[C---:B------:R-:W-:Y:S01]  /*60d0*/  IMAD R24, R78.reuse, R28, RZ ;  /* 0x0000001c4e187224 */ /* 0x040fe200078e02ff */
[----:B------:R-:W-:Y:S01]  /*60e0*/  SHF.R.S32.HI R83, RZ, 0x18, R83 ;  /* 0x00000018ff537819 */ /* 0x000fe20000011453 */
[----:B------:R-:W-:Y:S01]  /*60f0*/  IMAD R25, R78, R29, RZ ;  /* 0x0000001d4e197224 */ /* 0x000fe200078e02ff */
[----:B------:R-:W-:Y:S01]  /*6100*/  SHF.R.S32.HI R84, RZ, 0x18, R84 ;  /* 0x00000018ff547819 */ /* 0x000fe20000011454 */
[----:B------:R-:W-:Y:S01]  /*6110*/  IMAD R27, R86, R82, R27 ;  /* 0x00000052561b7224 */ /* 0x000fe200078e021b */
[----:B------:R-:W-:Y:S01]  /*6120*/  SHF.R.S32.HI R85, RZ, 0x18, R85 ;  /* 0x00000018ff557819 */ /* 0x000fe20000011455 */
[C---:B------:R-:W-:Y:S01]  /*6130*/  IMAD R26, R78.reuse, R30, RZ ;  /* 0x0000001e4e1a7224 */ /* 0x040fe200078e02ff */
[----:B------:R-:W-:Y:S01]  /*6140*/  SHF.R.S32.HI R86, RZ, 0x18, R91 ;  /* 0x00000018ff567819 */ /* 0x000fe2000001145b */
[----:B------:R-:W-:Y:S01]  /*6150*/  IMAD R24, R81, R82, R24 ;  /* 0x0000005251187224 */ /* 0x000fe200078e0218 */
[----:B------:R-:W-:Y:S01]  /*6160*/  I2IP.S8.S32.SAT R113, R27, R22, RZ ;  /* 0x000000161b717239 */ /* 0x000fe200000014ff */
[----:B------:R-:W-:Y:S01]  /*6170*/  IMAD R25, R83, R82, R25 ;  /* 0x0000005253197224 */ /* 0x000fe200078e0219 */
[----:B------:R-:W-:Y:S01]  /*6180*/  SHF.R.S32.HI R81, RZ, 0x18, R90 ;  /* 0x00000018ff517819 */ /* 0x000fe2000001145a */
[C---:B------:R-:W-:Y:S01]  /*6190*/  IMAD R31, R78.reuse, R31, RZ ;  /* 0x0000001f4e1f7224 */ /* 0x040fe200078e02ff */
[----:B------:R-:W-:Y:S01]  /*61a0*/  I2IP.S8.S32.SAT R113, R21, R20, R113 ;  /* 0x0000001415717239 */ /* 0x000fe20000001471 */
[----:B------:R-:W-:Y:S01]  /*61b0*/  IMAD R26, R85, R82, R26 ;  /* 0x00000052551a7224 */ /* 0x000fe200078e021a */
[C---:B------:R-:W-:Y:S01]  /*61c0*/  PRMT R83, R91.reuse, 0x8880, RZ ;  /* 0x000088805b537816 */ /* 0x040fe200000000ff */
[C---:B------:R-:W-:Y:S01]  /*61d0*/  IMAD R28, R78.reuse, R32, RZ ;  /* 0x000000204e1c7224 */ /* 0x040fe200078e02ff */
[----:B------:R-:W-:Y:S01]  /*61e0*/  SHF.L.U32 R85, R91, 0x8, RZ ;  /* 0x000000085b557819 */ /* 0x000fe200000006ff */
[C---:B------:R-:W-:Y:S02]  /*61f0*/  IMAD R29, R78.reuse, R33, RZ ;  /* 0x000000214e1d7224 */ /* 0x040fe400078e02ff */
[----:B------:R-:W-:Y:S01]  /*6200*/  IMAD R31, R81, R82, R31 ;  /* 0x00000052511f7224 */ /* 0x000fe200078e021f */
[----:B------:R-:W-:Y:S01]  /*6210*/  SHF.R.S32.HI R85, RZ, 0x18, R85 ;  /* 0x00000018ff557819 */ /* 0x000fe20000011455 */
[----:B------:R-:W-:Y:S01]  /*6220*/  IMAD R30, R78, R34, RZ ;  /* 0x000000224e1e7224 */ /* 0x000fe200078e02ff */
[----:B------:R-:W-:Y:S01]  /*6230*/  PRMT R81, R92, 0x8880, RZ ;  /* 0x000088805c517816 */ /* 0x000fe200000000ff */
[----:B------:R-:W-:Y:S01]  /*6240*/  IMAD R28, R83, R82, R28 ;  /* 0x00000052531c7224 */ /* 0x000fe200078e021c */
[----:B------:R-:W-:Y:S01]  /*6250*/  I2IP.S8.S32.SAT R114, R31, R26, RZ ;  /* 0x0000001a1f727239 */ /* 0x000fe200000014ff */
[----:B------:R-:W-:Y:S01]  /*6260*/  IMAD R29, R84, R82, R29 ;  /* 0x00000052541d7224 */ /* 0x000fe200078e021d */
[----:B------:R-:W-:Y:S01]  /*6270*/  SHF.L.U32 R83, R92, 0x10, RZ ;  /* 0x000000105c537819 */ /* 0x000fe200000006ff */
[----:B------:R-:W-:Y:S01]  /*6280*/  IMAD R35, R78, R35, RZ ;  /* 0x000000234e237224 */ /* 0x000fe200078e02ff */
[----:B------:R-:W-:Y:S01]  /*6290*/  I2IP.S8.S32.SAT R114, R25, R24, R114 ;  /* 0x0000001819727239 */ /* 0x000fe20000001472 */
[----:B------:R-:W-:Y:S01]  /*62a0*/  IMAD R30, R85, R82, R30 ;  /* 0x00000052551e7224 */ /* 0x000fe200078e021e */
[----:B------:R-:W-:Y:S01]  /*62b0*/  SHF.L.U32 R85, R92, 0x8, RZ ;  /* 0x000000085c557819 */ /* 0x000fe200000006ff */
[C---:B------:R-:W-:Y:S01]  /*62c0*/  IMAD R32, R78.reuse, R36, RZ ;  /* 0x000000244e207224 */ /* 0x040fe200078e02ff */
[----:B------:R-:W-:Y:S01]  /*62d0*/  SHF.R.S32.HI R83, RZ, 0x18, R83 ;  /* 0x00000018ff537819 */ /* 0x000fe20000011453 */
[----:B------:R-:W-:Y:S01]  /*62e0*/  IMAD R33, R78, R37, RZ ;  /* 0x000000254e217224 */ /* 0x000fe200078e02ff */
[----:B------:R-:W-:Y:S01]  /*62f0*/  SHF.R.S32.HI R85, RZ, 0x18, R85 ;  /* 0x00000018ff557819 */ /* 0x000fe20000011455 */
[----:B------:R-:W-:Y:S01]  /*6300*/  IMAD R35, R86, R82, R35 ;  /* 0x0000005256237224 */ /* 0x000fe200078e0223 */
[----:B------:R-:W-:Y:S01]  /*6310*/  PRMT R84, R93, 0x8880, RZ ;  /* 0x000088805d547816 */ /* 0x000fe200000000ff */
[----:B------:R-:W-:Y:S01]  /*6320*/  IMAD R34, R78, R38, RZ ;  /* 0x000000264e227224 */ /* 0x000fe200078e02ff */
[----:B------:R-:W-:Y:S01]  /*6330*/  SHF.L.U32 R86, R96, 0x10, RZ ;  /* 0x0000001060567819 */ /* 0x000fe200000006ff */
[----:B------:R-:W-:Y:S01]  /*6340*/  IMAD R32, R81, R82, R32 ;  /* 0x0000005251207224 */ /* 0x000fe200078e0220 */
[----:B------:R-:W-:Y:S01]  /*6350*/  SHF.R.S32.HI R81, RZ, 0x18, R92 ;  /* 0x00000018ff517819 */ /* 0x000fe2000001145c */
[C---:B------:R-:W-:Y:S01]  /*6360*/  IMAD R39, R78.reuse, R39, RZ ;  /* 0x000000274e277224 */ /* 0x040fe200078e02ff */
[----:B------:R-:W-:Y:S01]  /*6370*/  I2IP.S8.S32.SAT R115, R35, R30, RZ ;  /* 0x0000001e23737239 */ /* 0x000fe200000014ff */
[-C--:B------:R-:W-:Y:S02]  /*6380*/  IMAD R33, R83, R82.reuse, R33 ;  /* 0x0000005253217224 */ /* 0x080fe400078e0221 */
[----:B------:R-:W-:Y:S01]  /*6390*/  IMAD R34, R85, R82, R34 ;  /* 0x0000005255227224 */ /* 0x000fe200078e0222 */
[----:B------:R-:W-:Y:S01]  /*63a0*/  I2IP.S8.S32.SAT R115, R29, R28, R115 ;  /* 0x0000001c1d737239 */ /* 0x000fe20000001473 */
[C---:B------:R-:W-:Y:S01]  /*63b0*/  IMAD.U32 R83, R93.reuse, 0x10000, RZ ;  /* 0x000100005d537824 */ /* 0x040fe200078e00ff */
[----:B------:R-:W-:Y:S01]  /*63c0*/  SHF.L.U32 R85, R93, 0x8, RZ ;  /* 0x000000085d557819 */ /* 0x000fe200000006ff */
[----:B------:R-:W-:Y:S01]  /*63d0*/  IMAD R39, R81, R82, R39 ;  /* 0x0000005251277224 */ /* 0x000fe200078e0227 */
[----:B------:R-:W-:Y:S01]  /*63e0*/  MOV R81, R84 ;  /* 0x0000005400517202 */ /* 0x000fe20000000f00 */
[C---:B------:R-:W-:Y:S01]  /*63f0*/  IMAD R36, R78.reuse, R40, RZ ;  /* 0x000000284e247224 */ /* 0x040fe200078e02ff */
[----:B------:R-:W-:Y:S01]  /*6400*/  SHF.R.S32.HI R83, RZ, 0x18, R83 ;  /* 0x00000018ff537819 */ /* 0x000fe20000011453 */
[C---:B------:R-:W-:Y:S01]  /*6410*/  IMAD R37, R78.reuse, R41, RZ ;  /* 0x000000294e257224 */ /* 0x040fe200078e02ff */
[----:B------:R-:W-:Y:S01]  /*6420*/  SHF.R.S32.HI R85, RZ, 0x18, R85 ;  /* 0x00000018ff557819 */ /* 0x000fe20000011455 */
[C---:B------:R-:W-:Y:S01]  /*6430*/  IMAD R38, R78.reuse, R42, RZ ;  /* 0x0000002a4e267224 */ /* 0x040fe200078e02ff */
[----:B------:R1:W-:Y:S01]  /*6440*/  STS.128 [R172+0x8200], R112 ;  /* 0x00820070ac007388 */ /* 0x0003e20000000c00 */
[----:B------:R-:W-:Y:S01]  /*6450*/  IMAD R36, R81, R82, R36 ;  /* 0x0000005251247224 */ /* 0x000fe200078e0224 */
[----:B------:R-:W-:Y:S01]  /*6460*/  I2IP.S8.S32.SAT R120, R39, R34, RZ ;  /* 0x0000002227787239 */ /* 0x000fe200000014ff */
[-C--:B------:R-:W-:Y:S01]  /*6470*/  IMAD R37, R83, R82.reuse, R37 ;  /* 0x0000005253257224 */ /* 0x080fe200078e0225 */
[----:B------:R-:W-:Y:S01]  /*6480*/  SHF.R.S32.HI R84, RZ, 0x18, R93 ;  /* 0x00000018ff547819 */ /* 0x000fe2000001145d */
[----:B------:R-:W-:Y:S01]  /*6490*/  IMAD R43, R78, R43, RZ ;  /* 0x0000002b4e2b7224 */ /* 0x000fe200078e02ff */
[C---:B------:R-:W-:Y:S01]  /*64a0*/  SHF.L.U32 R83, R94.reuse, 0x10, RZ ;  /* 0x000000105e537819 */ /* 0x040fe200000006ff */
[----:B------:R-:W-:Y:S01]  /*64b0*/  IMAD R38, R85, R82, R38 ;  /* 0x0000005255267224 */ /* 0x000fe200078e0226 */
[----:B------:R-:W-:Y:S01]  /*64c0*/  PRMT R81, R94, 0x8880, RZ ;  /* 0x000088805e517816 */ /* 0x000fe200000000ff */
[----:B------:R-:W-:Y:S01]  /*64d0*/  IMAD R40, R78, R44, RZ ;  /* 0x0000002c4e287224 */ /* 0x000fe200078e02ff */
[----:B------:R-:W-:Y:S01]  /*64e0*/  SHF.L.U32 R85, R94, 0x8, RZ ;  /* 0x000000085e557819 */ /* 0x000fe200000006ff */
[----:B------:R-:W-:Y:S01]  /*64f0*/  IMAD R41, R78, R45, RZ ;  /* 0x0000002d4e297224 */ /* 0x000fe200078e02ff */
[----:B------:R-:W-:Y:S01]  /*6500*/  SHF.R.S32.HI R83, RZ, 0x18, R83 ;  /* 0x00000018ff537819 */ /* 0x000fe20000011453 */
[----:B------:R-:W-:Y:S01]  /*6510*/  IMAD R43, R84, R82, R43 ;  /* 0x00000052542b7224 */ /* 0x000fe200078e022b */
[----:B------:R-:W-:Y:S01]  /*6520*/  SHF.R.S32.HI R85, RZ, 0x18, R85 ;  /* 0x00000018ff557819 */ /* 0x000fe20000011455 */
[C---:B------:R-:W-:Y:S01]  /*6530*/  IMAD R42, R78.reuse, R46, RZ ;  /* 0x0000002e4e2a7224 */ /* 0x040fe200078e02ff */
[----:B------:R-:W-:Y:S01]  /*6540*/  I2IP.S8.S32.SAT R120, R33, R32, R120 ;  /* 0x0000002021787239 */ /* 0x000fe20000001478 */
[----:B------:R-:W-:Y:S01]  /*6550*/  IMAD R40, R81, R82, R40 ;  /* 0x0000005251287224 */ /* 0x000fe200078e0228 */
[----:B------:R-:W-:Y:S01]  /*6560*/  SHF.R.S32.HI R84, RZ, 0x18, R94 ;  /* 0x00000018ff547819 */ /* 0x000fe2000001145e */
[----:B------:R-:W-:Y:S01]  /*6570*/  IMAD R47, R78, R47, RZ ;  /* 0x0000002f4e2f7224 */ /* 0x000fe200078e02ff */
[----:B------:R-:W-:Y:S01]  /*6580*/  I2IP.S8.S32.SAT R121, R43, R38, RZ ;  /* 0x000000262b797239 */ /* 0x000fe200000014ff */
[-C--:B------:R-:W-:Y:S01]  /*6590*/  IMAD R41, R83, R82.reuse, R41 ;  /* 0x0000005253297224 */ /* 0x080fe200078e0229 */
[----:B------:R-:W-:Y:S01]  /*65a0*/  PRMT R81, R95, 0x8880, RZ ;  /* 0x000088805f517816 */ /* 0x000fe200000000ff */
[-C--:B------:R-:W-:Y:S01]  /*65b0*/  IMAD R42, R85, R82.reuse, R42 ;  /* 0x00000052552a7224 */ /* 0x080fe200078e022a */
[----:B------:R-:W-:Y:S01]  /*65c0*/  SHF.L.U32 R83, R95, 0x10, RZ ;  /* 0x000000105f537819 */ /* 0x000fe200000006ff */
[----:B------:R-:W-:Y:S01]  /*65d0*/  IMAD R47, R84, R82, R47 ;  /* 0x00000052542f7224 */ /* 0x000fe200078e022f */
[----:B------:R-:W-:Y:S01]  /*65e0*/  I2IP.S8.S32.SAT R121, R37, R36, R121 ;  /* 0x0000002425797239 */ /* 0x000fe20000001479 */
[C---:B------:R-:W-:Y:S01]  /*65f0*/  IMAD R44, R78.reuse, R48, RZ ;  /* 0x000000304e2c7224 */ /* 0x040fe200078e02ff */
[----:B------:R-:W-:Y:S01]  /*6600*/  SHF.R.S32.HI R83, RZ, 0x18, R83 ;  /* 0x00000018ff537819 */ /* 0x000fe20000011453 */
[----:B------:R-:W-:Y:S01]  /*6610*/  IMAD.SHL.U32 R84, R95, 0x100, RZ ;  /* 0x000001005f547824 */ /* 0x000fe200078e00ff */
[----:B------:R-:W-:Y:S01]  /*6620*/  I2IP.S8.S32.SAT R122, R47, R42, RZ ;  /* 0x0000002a2f7a7239 */ /* 0x000fe200000014ff */
[----:B------:R-:W-:Y:S01]  /*6630*/  IMAD R45, R78, R49, RZ ;  /* 0x000000314e2d7224 */ /* 0x000fe200078e02ff */
[----:B------:R-:W-:Y:S01]  /*6640*/  PRMT R85, R96, 0x8880, RZ ;  /* 0x0000888060557816 */ /* 0x000fe200000000ff */
[----:B------:R-:W-:Y:S01]  /*6650*/  IMAD R44, R81, R82, R44 ;  /* 0x00000052512c7224 */ /* 0x000fe200078e022c */
[----:B------:R-:W-:Y:S01]  /*6660*/  SHF.R.S32.HI R81, RZ, 0x18, R84 ;  /* 0x00000018ff517819 */ /* 0x000fe20000011454 */
[C---:B------:R-:W-:Y:S01]  /*6670*/  IMAD R46, R78.reuse, R50, RZ ;  /* 0x000000324e2e7224 */ /* 0x040fe200078e02ff */
[----:B------:R-:W-:Y:S01]  /*6680*/  I2IP.S8.S32.SAT R122, R41, R40, R122 ;  /* 0x00000028297a7239 */ /* 0x000fe2000000147a */
[----:B------:R-:W-:Y:S01]  /*6690*/  IMAD R45, R83, R82, R45 ;  /* 0x00000052532d7224 */ /* 0x000fe200078e022d */
[----:B------:R-:W-:Y:S01]  /*66a0*/  SHF.R.S32.HI R83, RZ, 0x18, R95 ;  /* 0x00000018ff537819 */ /* 0x000fe2000001145f */
[----:B------:R-:W-:Y:S01]  /*66b0*/  IMAD R51, R78, R51, RZ ;  /* 0x000000334e337224 */ /* 0x000fe200078e02ff */
[----:B------:R-:W-:Y:S01]  /*66c0*/  SHF.L.U32 R84, R96, 0x8, RZ ;  /* 0x0000000860547819 */ /* 0x000fe200000006ff */
[C---:B------:R-:W-:Y:S02]  /*66d0*/  IMAD R48, R78.reuse, R52, RZ ;  /* 0x000000344e307224 */ /* 0x040fe400078e02ff */
[-C--:B------:R-:W-:Y:S01]  /*66e0*/  IMAD R46, R81, R82.reuse, R46 ;  /* 0x00000052512e7224 */ /* 0x080fe200078e022e */
[----:B------:R-:W-:Y:S01]  /*66f0*/  SHF.R.S32.HI R81, RZ, 0x18, R86 ;  /* 0x00000018ff517819 */ /* 0x000fe20000011456 */
[C---:B------:R-:W-:Y:S01]  /*6700*/  IMAD R49, R78.reuse, R53, RZ ;  /* 0x000000354e317224 */ /* 0x040fe200078e02ff */
[----:B------:R-:W-:Y:S01]  /*6710*/  SHF.R.S32.HI R86, RZ, 0x18, R99 ;  /* 0x00000018ff567819 */ /* 0x000fe20000011463 */
[----:B------:R-:W-:Y:S01]  /*6720*/  IMAD R51, R83, R82, R51 ;  /* 0x0000005253337224 */ /* 0x000fe200078e0233 */
[----:B------:R-:W-:Y:S01]  /*6730*/  SHF.R.S32.HI R83, RZ, 0x18, R84 ;  /* 0x00000018ff537819 */ /* 0x000fe20000011454 */
[C---:B------:R-:W-:Y:S01]  /*6740*/  IMAD R50, R78.reuse, R54, RZ ;  /* 0x000000364e327224 */ /* 0x040fe200078e02ff */
[----:B------:R-:W-:Y:S01]  /*6750*/  SHF.R.S32.HI R84, RZ, 0x18, R96 ;  /* 0x00000018ff547819 */ /* 0x000fe20000011460 */
[----:B------:R-:W-:Y:S01]  /*6760*/  IMAD R48, R85, R82, R48 ;  /* 0x0000005255307224 */ /* 0x000fe200078e0230 */
[----:B------:R-:W-:Y:S01]  /*6770*/  I2IP.S8.S32.SAT R123, R51, R46, RZ ;  /* 0x0000002e337b7239 */ /* 0x000fe200000014ff */
[C---:B------:R-:W-:Y:S01]  /*6780*/  IMAD R55, R78.reuse, R55, RZ ;  /* 0x000000374e377224 */ /* 0x040fe200078e02ff */
[----:B------:R-:W-:Y:S01]  /*6790*/  SHF.L.U32 R85, R97, 0x10, RZ ;  /* 0x0000001061557819 */ /* 0x000fe200000006ff */
[----:B------:R-:W-:Y:S01]  /*67a0*/  IMAD R49, R81, R82, R49 ;  /* 0x0000005251317224 */ /* 0x000fe200078e0231 */
[----:B------:R-:W-:Y:S01]  /*67b0*/  PRMT R81, R97, 0x8880, RZ ;  /* 0x0000888061517816 */ /* 0x000fe200000000ff */
[----:B------:R-:W-:Y:S01]  /*67c0*/  IMAD R52, R78, R56, RZ ;  /* 0x000000384e347224 */ /* 0x000fe200078e02ff */
[----:B------:R-:W-:Y:S01]  /*67d0*/  I2IP.S8.S32.SAT R123, R45, R44, R123 ;  /* 0x0000002c2d7b7239 */ /* 0x000fe2000000147b */
[-C--:B------:R-:W-:Y:S01]  /*67e0*/  IMAD R50, R83, R82.reuse, R50 ;  /* 0x0000005253327224 */ /* 0x080fe200078e0232 */
[----:B------:R-:W-:Y:S01]  /*67f0*/  SHF.R.S32.HI R83, RZ, 0x18, R85 ;  /* 0x00000018ff537819 */ /* 0x000fe20000011455 */
[-C--:B------:R-:W-:Y:S01]  /*6800*/  IMAD R55, R84, R82.reuse, R55 ;  /* 0x0000005254377224 */ /* 0x080fe200078e0237 */
[----:B------:R-:W-:Y:S01]  /*6810*/  PRMT R85, R98, 0x8880, RZ ;  /* 0x0000888062557816 */ /* 0x000fe200000000ff */
[----:B------:R-:W-:Y:S01]  /*6820*/  IMAD R52, R81, R82, R52 ;  /* 0x0000005251347224 */ /* 0x000fe200078e0234 */
[----:B------:R-:W-:Y:S01]  /*6830*/  SHF.L.U32 R81, R97, 0x8, RZ ;  /* 0x0000000861517819 */ /* 0x000fe200000006ff */
[C---:B------:R-:W-:Y:S01]  /*6840*/  IMAD R53, R78.reuse, R57, RZ ;  /* 0x000000394e357224 */ /* 0x040fe200078e02ff */
[----:B------:R1:W-:Y:S01]  /*6850*/  STS.128 [R171+0x8200], R120 ;  /* 0x00820078ab007388 */ /* 0x0003e20000000c00 */
[----:B------:R-:W-:Y:S01]  /*6860*/  IMAD R54, R78, R58, RZ ;  /* 0x0000003a4e367224 */ /* 0x000fe200078e02ff */
[----:B------:R-:W-:Y:S01]  /*6870*/  SHF.R.S32.HI R81, RZ, 0x18, R81 ;  /* 0x00000018ff517819 */ /* 0x000fe20000011451 */
[----:B------:R-:W-:Y:S01]  /*6880*/  IMAD R53, R83, R82, R53 ;  /* 0x0000005253357224 */ /* 0x000fe200078e0235 */
[----:B------:R-:W-:Y:S01]  /*6890*/  SHF.L.U32 R84, R98, 0x10, RZ ;  /* 0x0000001062547819 */ /* 0x000fe200000006ff */
[C---:B------:R-:W-:Y:S01]  /*68a0*/  IMAD R59, R78.reuse, R59, RZ ;  /* 0x0000003b4e3b7224 */ /* 0x040fe200078e02ff */
[----:B------:R-:W-:Y:S01]  /*68b0*/  SHF.R.S32.HI R83, RZ, 0x18, R97 ;  /* 0x00000018ff537819 */ /* 0x000fe20000011461 */
[C---:B------:R-:W-:Y:S01]  /*68c0*/  IMAD R56, R78.reuse, R60, RZ ;  /* 0x0000003c4e387224 */ /* 0x040fe200078e02ff */
[----:B------:R-:W-:Y:S01]  /*68d0*/  I2IP.S8.S32.SAT R124, R55, R50, RZ ;  /* 0x00000032377c7239 */ /* 0x000fe200000014ff */
[----:B------:R-:W-:Y:S01]  /*68e0*/  IMAD R54, R81, R82, R54 ;  /* 0x0000005251367224 */ /* 0x000fe200078e0236 */
[----:B------:R-:W-:Y:S01]  /*68f0*/  SHF.R.S32.HI R84, RZ, 0x18, R84 ;  /* 0x00000018ff547819 */ /* 0x000fe20000011454 */
[----:B------:R-:W-:Y:S01]  /*6900*/  IMAD R57, R78, R61, RZ ;  /* 0x0000003d4e397224 */ /* 0x000fe200078e02ff */
[----:B------:R-:W-:Y:S01]  /*6910*/  I2IP.S8.S32.SAT R124, R49, R48, R124 ;  /* 0x00000030317c7239 */ /* 0x000fe2000000147c */
[-C--:B------:R-:W-:Y:S01]  /*6920*/  IMAD R59, R83, R82.reuse, R59 ;  /* 0x00000052533b7224 */ /* 0x080fe200078e023b */
[----:B------:R-:W-:Y:S01]  /*6930*/  PRMT R83, R99, 0x8880, RZ ;  /* 0x0000888063537816 */ /* 0x000fe200000000ff */
[-C--:B------:R-:W-:Y:S01]  /*6940*/  IMAD R56, R85, R82.reuse, R56 ;  /* 0x0000005255387224 */ /* 0x080fe200078e0238 */
[----:B------:R-:W-:Y:S01]  /*6950*/  SHF.R.S32.HI R81, RZ, 0x18, R98 ;  /* 0x00000018ff517819 */ /* 0x000fe20000011462 */
[----:B------:R-:W-:Y:S01]  /*6960*/  IMAD R57, R84, R82, R57 ;  /* 0x0000005254397224 */ /* 0x000fe200078e0239 */
[----:B------:R-:W-:Y:S01]  /*6970*/  I2IP.S8.S32.SAT R125, R59, R54, RZ ;  /* 0x000000363b7d7239 */ /* 0x000fe200000014ff */
[C---:B------:R-:W-:Y:S01]  /*6980*/  IMAD R58, R78.reuse, R62, RZ ;  /* 0x0000003e4e3a7224 */ /* 0x040fe200078e02ff */
[C---:B------:R-:W-:Y:S01]  /*6990*/  SHF.L.U32 R85, R99.reuse, 0x8, RZ ;  /* 0x0000000863557819 */ /* 0x040fe200000006ff */
[----:B------:R-:W-:Y:S01]  /*69a0*/  IMAD.U32 R84, R99, 0x10000, RZ ;  /* 0x0001000063547824 */ /* 0x000fe200078e00ff */
[----:B------:R-:W-:Y:S01]  /*69b0*/  I2IP.S8.S32.SAT R125, R53, R52, R125 ;  /* 0x00000034357d7239 */ /* 0x000fe2000000147d */
[C---:B------:R-:W-:Y:S01]  /*69c0*/  IMAD R63, R78.reuse, R63, RZ ;  /* 0x0000003f4e3f7224 */ /* 0x040fe200078e02ff */
[----:B------:R-:W-:Y:S01]  /*69d0*/  SHF.R.S32.HI R85, RZ, 0x18, R85 ;  /* 0x00000018ff557819 */ /* 0x000fe20000011455 */
[C---:B------:R-:W-:Y:S01]  /*69e0*/  IMAD R60, R78.reuse, R64, RZ ;  /* 0x000000404e3c7224 */ /* 0x040fe200078e02ff */
[----:B------:R-:W-:Y:S01]  /*69f0*/  SHF.R.S32.HI R84, RZ, 0x18, R84 ;  /* 0x00000018ff547819 */ /* 0x000fe20000011454 */
[-C--:B------:R-:W-:Y:S02]  /*6a00*/  IMAD R58, R87, R82.reuse, R58 ;  /* 0x00000052573a7224 */ /* 0x080fe400078e023a */
[C---:B------:R-:W-:Y:S02]  /*6a10*/  IMAD R61, R78.reuse, R65, RZ ;  /* 0x000000414e3d7224 */ /* 0x040fe400078e02ff */
[-C--:B------:R-:W-:Y:S02]  /*6a20*/  IMAD R63, R81, R82.reuse, R63 ;  /* 0x00000052513f7224 */ /* 0x080fe400078e023f */
[----:B------:R-:W-:Y:S02]  /*6a30*/  IMAD R60, R83, R82, R60 ;  /* 0x00000052533c7224 */ /* 0x000fe400078e023c */
[----:B------:R-:W-:Y:S01]  /*6a40*/  IMAD R62, R78, R66, RZ ;  /* 0x000000424e3e7224 */ /* 0x000fe200078e02ff */
[----:B------:R-:W-:Y:S01]  /*6a50*/  I2IP.S8.S32.SAT R126, R63, R58, RZ ;  /* 0x0000003a3f7e7239 */ /* 0x000fe200000014ff */
[----:B------:R-:W-:Y:S02]  /*6a60*/  IMAD R61, R84, R82, R61 ;  /* 0x00000052543d7224 */ /* 0x000fe400078e023d */
[----:B------:R-:W-:Y:S01]  /*6a70*/  IMAD R67, R78, R67, RZ ;  /* 0x000000434e437224 */ /* 0x000fe200078e02ff */
[----:B------:R-:W-:Y:S01]  /*6a80*/  I2IP.S8.S32.SAT R126, R57, R56, R126 ;  /* 0x00000038397e7239 */ /* 0x000fe2000000147e */
[-C--:B------:R-:W-:Y:S02]  /*6a90*/  IMAD R62, R85, R82.reuse, R62 ;  /* 0x00000052553e7224 */ /* 0x080fe400078e023e */
[----:B------:R-:W-:Y:S05]  /*6aa0*/  IMAD R67, R86, R82, R67 ;  /* 0x0000005256437224 */ /* 0x000fea00078e0243 */
[----:B------:R-:W-:Y:S04]  /*6ab0*/  I2IP.S8.S32.SAT R127, R67, R62, RZ ;  /* 0x0000003e437f7239 */ /* 0x000fe800000014ff */
[----:B------:R-:W-:Y:S05]  /*6ac0*/  I2IP.S8.S32.SAT R127, R61, R60, R127 ;  /* 0x0000003c3d7f7239 */ /* 0x000fea000000147f */
[----:B------:R1:W-:Y:S01]  /*6ad0*/  STS.128 [R170+0x8200], R124 ;  /* 0x0082007caa007388 */ /* 0x0003e20000000c00 */
[----:B------:R-:W-:Y:S01]  /*6ae0*/  @!PT LDS RZ, [RZ] ;  /* 0x00000000fffff984 */ /* 0x000fe20000000800 */
[----:B------:R-:W-:Y:S01]  /*6af0*/  @!PT LDS RZ, [RZ] ;  /* 0x00000000fffff984 */ /* 0x000fe20000000800 */
[----:B------:R-:W-:Y:S01]  /*6b00*/  @!PT LDS RZ, [RZ] ;  /* 0x00000000fffff984 */ /* 0x000fe20000000800 */
[----:B------:R-:W-:Y:S01]  /*6b10*/  @!PT LDS RZ, [RZ] ;  /* 0x00000000fffff984 */ /* 0x000fe20000000800 */
[----:B------:R2:W-:Y:S07]  /*6b20*/  MEMBAR.ALL.CTA ;  /* 0x0000000000007992 */ /* 0x0005ee0000008000 */
[----:B--2---:R-:W2:Y:S02]  /*6b30*/  FENCE.VIEW.ASYNC.S ;  /* 0x00000000000073c6 */ /* 0x004ea40000000000 */
[----:B--2---:R-:W-:Y:S06]  /*6b40*/  BAR.SYNC.DEFER_BLOCKING 0x1, 0x80 ;  /* 0x0042000000007b1d */ /* 0x004fec0000010000 */
[----:B------:R-:W-:Y:S05]  /*6b50*/  @P0 BRA `(.L_x_96) ;  /* 0x0000000000280947 */ /* 0x000fea0003800000 */
[----:B------:R-:W-:Y:S02]  /*6b60*/  UIADD3 UR4, UPT, UPT, UR49, 0x8200, URZ ;  /* 0x0000820031047890 */ /* 0x000fe4000fffe0ff */
[----:B------:R-:W-:Y:S01]  /*6b70*/  UIADD3 UR6, UP0, UPT, UR52, 0x680, URZ ;  /* 0x0000068034067890 */ /* 0x000fe2000ff1e0ff */
[----:B------:R-:W-:Y:S03]  /*6b80*/  UMOV UR43, UR36 ;  /* 0x00000024002b7c82 */ /* 0x000fe60008000000 */
[----:B------:R-:W-:Y:S01]  /*6b90*/  MOV R166, UR4 ;  /* 0x0000000400a67c02 */ /* 0x000fe20008000f00 */
[----:B------:R-:W-:Y:S03]  /*6ba0*/  UIADD3.X UR7, UPT, UPT, URZ, UR53, URZ, UP0, !UPT ;  /* 0x00000035ff077290 */ /* 0x000fe600087fe4ff */
[----:B------:R-:W-:Y:S11]  /*6bb0*/  R2UR UR40, R166 ;  /* 0x00000000a62872ca */ /* 0x000ff600000e0000 */
[----:B------:R-:W-:Y:S02]  /*6bc0*/  @!UPT UIADD3 URZ, UPT, UPT, URZ, URZ, URZ ;  /* 0x000000fffffff290 */ /* 0x000fe4000fffe0ff */
[----:B------:R2:W-:Y:S01]  /*6bd0*/  UTMASTG.3D [UR40], [UR6] ;  /* 0x00000028060073b5 */ /* 0x0005e20008010000 */
[----:B------:R0:W-:Y:S01]  /*6be0*/  UTMACMDFLUSH ;  /* 0x00000000000079b7 */ /* 0x0001e20000000000 */
[----:B--2---:R-:W-:Y:S04]  /*6bf0*/  DEPBAR.LE SB0, 0x1 ;  /* 0x000080400000791a */ /* 0x004fe80000000000 */
.L_x_96:
[----:B------:R-:W-:Y:S05]  /*6c00*/  BSYNC.RECONVERGENT B0 ;  /* 0x0000000000007941 */ /* 0x000fea0003800200 */
.L_x_95:
[----:B------:R-:W-:Y:S06]  /*6c10*/  BAR.SYNC.DEFER_BLOCKING 0x1, 0x80 ;  /* 0x0042000000007b1d */ /* 0x000fec0000010000 */
[----:B------:R-:W2:Y:S01]  /*6c20*/  @P6 SYNCS.PHASECHK.TRANS64.TRYWAIT P0, [R118+URZ+0x30], R119 ;  /* 0x00003077760065a7 */ /* 0x000ea200080011ff */
[----:B------:R-:W-:Y:S01]  /*6c30*/  BSSY B1, `(.L_x_97) ;  /* 0x0000023000017945 */ /* 0x000fe20003800000 */
[----:B--2---:R-:W-:Y:S03]  /*6c40*/  @P6 SEL R109, RZ, 0x1, !P0 ;  /* 0x00000001ff6d6807 */ /* 0x004fe60004000000 */
[----:B------:R-:W-:Y:S05]  /*6c50*/  @!P6 BRA `(.L_x_98) ;  /* 0x000000000080e947 */ /* 0x000fea0003800000 */
[----:B------:R-:W-:Y:S01]  /*6c60*/  ISETP.NE.AND P1, PT, R110, RZ, PT ;  /* 0x000000ff6e00720c */ /* 0x000fe20003f25270 */
[----:B------:R-:W-:Y:S01]  /*6c70*/  BSSY B0, `(.L_x_99) ;  /* 0x000000a000007945 */ /* 0x000fe20003800000 */
[----:B------:R-:W-:Y:S11]  /*6c80*/  ISETP.NE.AND P0, PT, R109, RZ, PT ;  /* 0x000000ff6d00720c */ /* 0x000ff60003f05270 */
[----:B------:R-:W-:Y:S04]  /*6c90*/  @P1 IMAD R5, R160, 0x2000, R111 ;  /* 0x00002000a0051824 */ /* 0x000fe800078e026f */
[--C-:B------:R-:W-:Y:S01]  /*6ca0*/  @P1 IMAD.IADD R4, R165, 0x1, R5.reuse ;  /* 0x00000001a5041824 */ /* 0x100fe200078e0205 */
[----:B------:R-:W-:Y:S01]  /*6cb0*/  @P1 IADD3 R2, PT, PT, R164, R5, RZ ;  /* 0x00000005a4021210 */ /* 0x000fe20007ffe0ff */
[----:B------:R-:W-:Y:S01]  /*6cc0*/  @P1 IMAD.IADD R0, R116, 0x1, R5 ;  /* 0x0000000174001824 */ /* 0x000fe200078e0205 */
[----:B------:R-:W-:Y:S06]  /*6cd0*/  @P0 BRA `(.L_x_100) ;  /* 0x00000000000c0947 */ /* 0x000fec0003800000 */
[----:B------:R-:W-:Y:S04]  /*6ce0*/  SHF.L.U32 R3, R159, 0x1f, RZ ;  /* 0x0000001f9f037819 */ /* 0x000fe800000006ff */
[----:B------:R-:W2:Y:S02]  /*6cf0*/  SYNCS.PHASECHK.TRANS64.TRYWAIT P0, [R118+URZ+0x30], R3 ;  /* 0x00003003760075a7 */ /* 0x000ea400080011ff */
[----:B--2---:R-:W-:Y:S05]  /*6d00*/  @!P0 BRA `(.L_x_101) ;  /* 0x0000004800e88947 */ /* 0x004fea0003800000 */
.L_x_100:
[----:B------:R-:W-:Y:S05]  /*6d10*/  BSYNC B0 ;  /* 0x0000000000007941 */ /* 0x000fea0003800000 */
.L_x_99:
[----:B------:R-:W-:Y:S01]  /*6d20*/  ISETP.NE.AND P0, PT, R110, RZ, PT ;  /* 0x000000ff6e00720c */ /* 0x000fe20003f05270 */
[----:B--2---:R-:W-:Y:S02]  /*6d30*/  VIADD R118, R118, 0x50 ;  /* 0x0000005076767836 */ /* 0x004fe40000000000 */
[----:B------:R-:W-:Y:S02]  /*6d40*/  IMAD.U32 R3, RZ, RZ, UR37 ;  /* 0x00000025ff037e24 */ /* 0x000fe4000f8e00ff */
[----:B------:R-:W-:Y:S03]  /*6d50*/  VIADD R160, R160, 0x1 ;  /* 0x00000001a0a07836 */ /* 0x000fe60000000000 */
[----:B------:R-:W-:Y:S05]  /*6d60*/  PRMT R3, R3, 0x654, R118 ;  /* 0x0000065403037816 */ /* 0x000fea0000000076 */
[----:B------:R2:W3:Y:S04]  /*6d70*/  @P0 LDS.128 R100, [R5+0x200] ;  /* 0x0002000005640984 */ /* 0x0004e80000000c00 */
[----:B------:R2:W4:Y:S04]  /*6d80*/  @P0 LDS.128 R88, [R4+0x200] ;  /* 0x0002000004580984 */ /* 0x0005280000000c00 */
        /* <DEDUP_REMOVED lines=9> */
[----:B------:R-:W-:Y:S02]  /*6e20*/  SEL R6, RZ, 0x1, P0 ;  /* 0x00000001ff067807 */ /* 0x000fe40000000000 */
[----:B------:R-:W-:Y:S02]  /*6e30*/  SEL R160, R160, RZ, P0 ;  /* 0x000000ffa0a07207 */ /* 0x000fe40000000000 */
[----:B------:R-:W-:Y:S01]  /*6e40*/  LOP3.LUT R159, R159, R6, RZ, 0x3c, !PT ;  /* 0x000000069f9f7212 */ /* 0x000fe200078e3cff */
[----:B-----5:R2:W-:Y:S06]  /*6e50*/  SYNCS.ARRIVE.TRANS64.RED.A1T0 RZ, [R3+URZ], RZ ;  /* 0x000000ff03ff79a7 */ /* 0x0205ec00081004ff */
.L_x_98:
[----:B------:R-:W-:Y:S05]  /*6e60*/  BSYNC B1 ;  /* 0x0000000000017941 */ /* 0x000fea0003800000 */
.L_x_97:
[----:B--2---:R-:W-:Y:S05]  /*6e70*/  VIADD R3, R80, 0x40 ;  /* 0x0000004050037836 */ /* 0x004fea0000000000 */
[----:B------:R-:W-:Y:S04]  /*6e80*/  SHF.R.U32.HI R3, RZ, 0x15, R3 ;  /* 0x00000015ff037819 */ /* 0x000fe80000011603 */
[----:B------:R-:W-:Y:S11]  /*6e90*/  LOP3.LUT P0, RZ, R3, 0x3, R154, 0x48, !PT ;  /* 0x0000000303ff7812 */ /* 0x000ff6000780489a */
[----:B------:R-:W-:Y:S02]  /*6ea0*/  @!UPT UIADD3 URZ, UPT, UPT, URZ, URZ, URZ ;  /* 0x000000fffffff290 */ /* 0x000fe4000fffe0ff */
[----:B------:R-:W-:Y:S05]  /*6eb0*/  @!P0 BRA `(.L_x_102) ;  /* 0x0000000000408947 */ /* 0x000fea0003800000 */
[----:B------:R-:W2:Y:S01]  /*6ec0*/  LDCU.64 UR8, c[0x4][0x78] ;  /* 0x01000f00ff0877ac */ /* 0x000ea20008000a00 */
[----:B------:R-:W-:Y:S01]  /*6ed0*/  MOV R3, 0x0 ;  /* 0x0000000000037802 */ /* 0x000fe20000000f00 */
[----:B------:R-:W-:Y:S02]  /*6ee0*/  HFMA2 R12, -RZ, RZ, 0, 5.9604644775390625e-08 ;  /* 0x00000001ff0c7431 */ /* 0x000fe400000001ff */
[----:B------:R-:W-:Y:S02]  /*6ef0*/  IMAD.MOV.U32 R8, RZ, RZ, 0x192 ;  /* 0x00000192ff087424 */ /* 0x000fe400078e00ff */
[----:B------:R-:W-:Y:S01]  /*6f00*/  IMAD.MOV.U32 R13, RZ, RZ, RZ ;  /* 0x000000ffff0d7224 */ /* 0x000fe200078e00ff */
[----:B------:R-:W5:Y:S01]  /*6f10*/  LDCU.64 UR6, c[0x4][0x80] ;  /* 0x01001000ff0677ac */ /* 0x000f620008000a00 */
[----:B------:R-:W1:Y:S01]  /*6f20*/  LDC.64 R2, c[0x4][R3] ;  /* 0x0100000003027b82 */ /* 0x000e620000000a00 */
[----:B------:R-:W3:Y:S01]  /*6f30*/  LDCU.64 UR4, c[0x4][0x18] ;  /* 0x01000300ff0477ac */ /* 0x000ee20008000a00 */
[----:B--2---:R-:W-:Y:S01]  /*6f40*/  MOV R5, UR9 ;  /* 0x0000000900057c02 */ /* 0x004fe20008000f00 */
[----:B------:R-:W-:Y:S01]  /*6f50*/  IMAD.U32 R4, RZ, RZ, UR8 ;  /* 0x00000008ff047e24 */ /* 0x000fe2000f8e00ff */
[----:B-----5:R-:W-:Y:S01]  /*6f60*/  MOV R7, UR7 ;  /* 0x0000000700077c02 */ /* 0x020fe20008000f00 */
[----:B------:R-:W-:Y:S01]  /*6f70*/  IMAD.U32 R6, RZ, RZ, UR6 ;  /* 0x00000006ff067e24 */ /* 0x000fe2000f8e00ff */
[----:B---3--:R-:W-:Y:S01]  /*6f80*/  MOV R11, UR5 ;  /* 0x00000005000b7c02 */ /* 0x008fe20008000f00 */
[----:B------:R-:W-:Y:S02]  /*6f90*/  IMAD.U32 R10, RZ, RZ, UR4 ;  /* 0x00000004ff0a7e24 */ /* 0x000fe4000f8e00ff */
[----:B------:R-:W-:Y:S07]  /*6fa0*/  LEPC R20, `(.L_x_102) ;  /* 0x000000001014794e */ /* 0x000fee0000000000 */
[----:B-1--4-:R-:W-:Y:S05]  /*6fb0*/  CALL.ABS.NOINC R2 ;  /* 0x0000000002007343 */ /* 0x012fea0003c00000 */
.L_x_102:
[----:B------:R-:W-:Y:S05]  /*6fc0*/  WARPSYNC.ALL ;  /* 0x0000000000007948 */ /* 0x000fea0003800000 */
[----:B------:R-:W-:Y:S01]  /*6fd0*/  R2UR UR4, R80 ;  /* 0x00000000500472ca */ /* 0x000fe200000e0000 */
[----:B------:R-:W-:Y:S01]  /*6fe0*/  BSSY.RECONVERGENT B0, `(.L_x_103) ;  /* 0x000011c000007945 */ /* 0x000fe20003800200 */
[C---:B---3--:R-:W-:Y:S02]  /*6ff0*/  PRMT R81, R100.reuse, 0x8880, RZ ;  /* 0x0000888064517816 */ /* 0x048fe400000000ff */
[C---:B------:R-:W-:Y:S02]  /*7000*/  SHF.L.U32 R84, R100.reuse, 0x8, RZ ;  /* 0x0000000864547819 */ /* 0x040fe400000006ff */
[----:B------:R-:W-:Y:S02]  /*7010*/  SHF.L.U32 R83, R100, 0x10, RZ ;  /* 0x0000001064537819 */ /* 0x000fe400000006ff */
[----:B------:R-:W-:Y:S02]  /*7020*/  SHF.R.S32.HI R84, RZ, 0x18, R84 ;  /* 0x00000018ff547819 */ /* 0x000fe40000011454 */
[----:B------:R-:W-:Y:S02]  /*7030*/  SHF.R.S32.HI R83, RZ, 0x18, R83 ;  /* 0x00000018ff537819 */ /* 0x000fe40000011453 */
[----:B------:R-:W-:Y:S01]  /*7040*/  ISETP.NE.AND P0, PT, R167, RZ, PT ;  /* 0x000000ffa700720c */ /* 0x000fe20003f05270 */
[----:B------:R-:W2:Y:S01]  /*7050*/  LDTM.x64 R4, tmem[UR4+0x40] ;  /* 0x00004004000479ee */ /* 0x000ea20008340000 */
[----:B------:R-:W-:Y:S01]  /*7060*/  ISETP.NE.AND P6, PT, R117, RZ, PT ;  /* 0x000000ff7500720c */ /* 0x000fe20003fc5270 */
[C---:B--2---:R-:W-:Y:S02]  /*7070*/  IMAD R0, R78.reuse, R4, RZ ;  /* 0x000000044e007224 */ /* 0x044fe400078e02ff */
[C---:B------:R-:W-:Y:S02]  /*7080*/  IMAD R3, R78.reuse, R6, RZ ;  /* 0x000000064e037224 */ /* 0x040fe400078e02ff */
[C---:B------:R-:W-:Y:S02]  /*7090*/  IMAD R4, R78.reuse, R8, RZ ;  /* 0x000000084e047224 */ /* 0x040fe400078e02ff */
[C---:B------:R-:W-:Y:S02]  /*70a0*/  IMAD R6, R78.reuse, R10, RZ ;  /* 0x0000000a4e067224 */ /* 0x040fe400078e02ff */
[C---:B------:R-:W-:Y:S02]  /*70b0*/  IMAD R2, R78.reuse, R5, RZ ;  /* 0x000000054e027224 */ /* 0x040fe400078e02ff */
[C---:B------:R-:W-:Y:S02]  /*70c0*/  IMAD R8, R78.reuse, R12, RZ ;  /* 0x0000000c4e087224 */ /* 0x040fe400078e02ff */
[C---:B------:R-:W-:Y:S02]  /*70d0*/  IMAD R10, R78.reuse, R14, RZ ;  /* 0x0000000e4e0a7224 */ /* 0x040fe400078e02ff */
[C---:B------:R-:W-:Y:S02]  /*70e0*/  IMAD R5, R78.reuse, R9, RZ ;  /* 0x000000094e057224 */ /* 0x040fe400078e02ff */
[----:B------:R-:W-:Y:S01]  /*70f0*/  IMAD R0, R81, R82, R0 ;  /* 0x0000005251007224 */ /* 0x000fe200078e0200 */
[----:B------:R-:W-:Y:S01]  /*7100*/  SHF.L.U32 R81, R101, 0x8, RZ ;  /* 0x0000000865517819 */ /* 0x000fe200000006ff */
[C---:B------:R-:W-:Y:S02]  /*7110*/  IMAD R12, R78.reuse, R16, RZ ;  /* 0x000000104e0c7224 */ /* 0x040fe400078e02ff */
[C---:B------:R-:W-:Y:S01]  /*7120*/  IMAD R14, R78.reuse, R18, RZ ;  /* 0x000000124e0e7224 */ /* 0x040fe200078e02ff */
[----:B------:R-:W-:Y:S01]  /*7130*/  SHF.R.S32.HI R81, RZ, 0x18, R81 ;  /* 0x00000018ff517819 */ /* 0x000fe20000011451 */
[C---:B------:R-:W-:Y:S02]  /*7140*/  IMAD R9, R78.reuse, R13, RZ ;  /* 0x0000000d4e097224 */ /* 0x040fe400078e02ff */
[C---:B------:R-:W-:Y:S02]  /*7150*/  IMAD R16, R78.reuse, R20, RZ ;  /* 0x000000144e107224 */ /* 0x040fe400078e02ff */
[C---:B------:R-:W-:Y:S02]  /*7160*/  IMAD R18, R78.reuse, R22, RZ ;  /* 0x000000164e127224 */ /* 0x040fe400078e02ff */
[C---:B------:R-:W-:Y:S02]  /*7170*/  IMAD R13, R78.reuse, R17, RZ ;  /* 0x000000114e0d7224 */ /* 0x040fe400078e02ff */
[C---:B------:R-:W-:Y:S02]  /*7180*/  IMAD R20, R78.reuse, R24, RZ ;  /* 0x000000184e147224 */ /* 0x040fe400078e02ff */
[C---:B------:R-:W-:Y:S02]  /*7190*/  IMAD R22, R78.reuse, R26, RZ ;  /* 0x0000001a4e167224 */ /* 0x040fe400078e02ff */
[----:B------:R-:W-:Y:S01]  /*71a0*/  IMAD R2, R83, R82, R2 ;  /* 0x0000005253027224 */ /* 0x000fe200078e0202 */
[----:B------:R-:W-:Y:S01]  /*71b0*/  SHF.R.S32.HI R83, RZ, 0x18, R101 ;  /* 0x00000018ff537819 */ /* 0x000fe20000011465 */
[C---:B------:R-:W-:Y:S02]  /*71c0*/  IMAD R17, R78.reuse, R21, RZ ;  /* 0x000000154e117224 */ /* 0x040fe400078e02ff */
[C---:B------:R-:W-:Y:S02]  /*71d0*/  IMAD R24, R78.reuse, R28, RZ ;  /* 0x0000001c4e187224 */ /* 0x040fe400078e02ff */
[C---:B------:R-:W-:Y:S02]  /*71e0*/  IMAD R26, R78.reuse, R30, RZ ;  /* 0x0000001e4e1a7224 */ /* 0x040fe400078e02ff */
[C---:B------:R-:W-:Y:S02]  /*71f0*/  IMAD R21, R78.reuse, R25, RZ ;  /* 0x000000194e157224 */ /* 0x040fe400078e02ff */
[C---:B------:R-:W-:Y:S02]  /*7200*/  IMAD R28, R78.reuse, R32, RZ ;  /* 0x000000204e1c7224 */ /* 0x040fe400078e02ff */
[----:B------:R-:W-:Y:S02]  /*7210*/  IMAD R30, R78, R34, RZ ;  /* 0x000000224e1e7224 */ /* 0x000fe400078e02ff */
[----:B------:R-:W-:Y:S02]  /*7220*/  IMAD R3, R84, R82, R3 ;  /* 0x0000005254037224 */ /* 0x000fe400078e0203 */
[C---:B------:R-:W-:Y:S02]  /*7230*/  IMAD R25, R78.reuse, R29, RZ ;  /* 0x0000001d4e197224 */ /* 0x040fe400078e02ff */
        /* <DEDUP_REMOVED lines=14> */
[C---:B------:R-:W-:Y:S01]  /*7320*/  IMAD R60, R78.reuse, R64, RZ ;  /* 0x000000404e3c7224 */ /* 0x040fe200078e02ff */
[----:B------:R-:W-:Y:S01]  /*7330*/  SHF.R.S32.HI R64, RZ, 0x18, R100 ;  /* 0x00000018ff407819 */ /* 0x000fe20000011464 */
[C---:B------:R-:W-:Y:S02]  /*7340*/  IMAD R34, R78.reuse, R38, RZ ;  /* 0x000000264e227224 */ /* 0x040fe400078e02ff */
[C---:B------:R-:W-:Y:S02]  /*7350*/  IMAD R38, R78.reuse, R42, RZ ;  /* 0x0000002a4e267224 */ /* 0x040fe400078e02ff */
[C---:B------:R-:W-:Y:S02]  /*7360*/  IMAD R57, R78.reuse, R61, RZ ;  /* 0x0000003d4e397224 */ /* 0x040fe400078e02ff */
[C---:B------:R-:W-:Y:S01]  /*7370*/  IMAD R61, R78.reuse, R65, RZ ;  /* 0x000000414e3d7224 */ /* 0x040fe200078e02ff */
[C---:B------:R-:W-:Y:S01]  /*7380*/  PRMT R65, R101.reuse, 0x8880, RZ ;  /* 0x0000888065417816 */ /* 0x040fe200000000ff */
[C---:B------:R-:W-:Y:S02]  /*7390*/  IMAD R42, R78.reuse, R46, RZ ;  /* 0x0000002e4e2a7224 */ /* 0x040fe400078e02ff */
[C---:B------:R-:W-:Y:S02]  /*73a0*/  IMAD R46, R78.reuse, R50, RZ ;  /* 0x000000324e2e7224 */ /* 0x040fe400078e02ff */
[C---:B------:R-:W-:Y:S02]  /*73b0*/  IMAD R51, R78.reuse, R51, RZ ;  /* 0x000000334e337224 */ /* 0x040fe400078e02ff */
[C---:B------:R-:W-:Y:S02]  /*73c0*/  IMAD R50, R78.reuse, R54, RZ ;  /* 0x000000364e327224 */ /* 0x040fe400078e02ff */
[C---:B------:R-:W-:Y:S02]  /*73d0*/  IMAD R54, R78.reuse, R58, RZ ;  /* 0x0000003a4e367224 */ /* 0x040fe400078e02ff */
[C---:B------:R-:W-:Y:S02]  /*73e0*/  IMAD R58, R78.reuse, R62, RZ ;  /* 0x0000003e4e3a7224 */ /* 0x040fe400078e02ff */
[C---:B------:R-:W-:Y:S01]  /*73f0*/  IMAD R62, R78.reuse, R66, RZ ;  /* 0x000000424e3e7224 */ /* 0x040fe200078e02ff */
[----:B------:R-:W-:Y:S01]  /*7400*/  SHF.L.U32 R66, R101, 0x10, RZ ;  /* 0x0000001065427819 */ /* 0x000fe200000006ff */
[C---:B------:R-:W-:Y:S02]  /*7410*/  IMAD R7, R78.reuse, R7, RZ ;  /* 0x000000074e077224 */ /* 0x040fe400078e02ff */
[----:B------:R-:W-:Y:S01]  /*7420*/  IMAD R11, R78, R11, RZ ;  /* 0x0000000b4e0b7224 */ /* 0x000fe200078e02ff */
[----:B------:R-:W-:Y:S01]  /*7430*/  SHF.R.S32.HI R66, RZ, 0x18, R66 ;  /* 0x00000018ff427819 */ /* 0x000fe20000011442 */
[-C--:B------:R-:W-:Y:S01]  /*7440*/  IMAD R7, R64, R82.reuse, R7 ;  /* 0x0000005240077224 */ /* 0x080fe200078e0207 */
[C---:B------:R-:W-:Y:S01]  /*7450*/  PRMT R64, R102.reuse, 0x8880, RZ ;  /* 0x0000888066407816 */ /* 0x040fe200000000ff */
[-C--:B------:R-:W-:Y:S01]  /*7460*/  IMAD R4, R65, R82.reuse, R4 ;  /* 0x0000005241047224 */ /* 0x080fe200078e0204 */
[----:B------:R-:W-:Y:S01]  /*7470*/  SHF.L.U32 R65, R102, 0x10, RZ ;  /* 0x0000001066417819 */ /* 0x000fe200000006ff */
[-C--:B------:R-:W-:Y:S02]  /*7480*/  IMAD R5, R66, R82.reuse, R5 ;  /* 0x0000005242057224 */ /* 0x080fe400078e0205 */
[-C--:B------:R-:W-:Y:S01]  /*7490*/  IMAD R6, R81, R82.reuse, R6 ;  /* 0x0000005251067224 */ /* 0x080fe200078e0206 */
[----:B------:R-:W-:Y:S01]  /*74a0*/  I2IP.S8.S32.SAT R81, R7, R3, RZ ;  /* 0x0000000307517239 */ /* 0x000fe200000014ff */
[----:B------:R-:W-:Y:S01]  /*74b0*/  IMAD R11, R83, R82, R11 ;  /* 0x00000052530b7224 */ /* 0x000fe200078e020b */
[----:B------:R-:W-:Y:S01]  /*74c0*/  SHF.L.U32 R7, R102, 0x8, RZ ;  /* 0x0000000866077819 */ /* 0x000fe200000006ff */
[C---:B------:R-:W-:Y:S01]  /*74d0*/  IMAD R15, R78.reuse, R15, RZ ;  /* 0x0000000f4e0f7224 */ /* 0x040fe200078e02ff */
[----:B------:R-:W-:Y:S01]  /*74e0*/  MOV R3, R64 ;  /* 0x0000004000037202 */ /* 0x000fe20000000f00 */
[C---:B------:R-:W-:Y:S01]  /*74f0*/  IMAD R19, R78.reuse, R19, RZ ;  /* 0x000000134e137224 */ /* 0x040fe200078e02ff */
[----:B------:R-:W-:Y:S01]  /*7500*/  I2IP.S8.S32.SAT R11, R11, R6, RZ ;  /* 0x000000060b0b7239 */ /* 0x000fe200000014ff */
[C---:B------:R-:W-:Y:S01]  /*7510*/  IMAD R23, R78.reuse, R23, RZ ;  /* 0x000000174e177224 */ /* 0x040fe200078e02ff */
[----:B------:R-:W-:Y:S01]  /*7520*/  SHF.R.S32.HI R6, RZ, 0x18, R65 ;  /* 0x00000018ff067819 */ /* 0x000fe20000011441 */
[----:B------:R-:W-:Y:S01]  /*7530*/  IMAD R8, R3, R82, R8 ;  /* 0x0000005203087224 */ /* 0x000fe200078e0208 */
[----:B------:R-:W-:Y:S01]  /*7540*/  SHF.R.S32.HI R7, RZ, 0x18, R7 ;  /* 0x00000018ff077819 */ /* 0x000fe20000011407 */
[----:B------:R-:W-:Y:S01]  /*7550*/  IMAD R27, R78, R27, RZ ;  /* 0x0000001b4e1b7224 */ /* 0x000fe200078e02ff */
[----:B------:R-:W-:Y:S01]  /*7560*/  I2IP.S8.S32.SAT R84, R2, R0, R81 ;  /* 0x0000000002547239 */ /* 0x000fe20000001451 */
[-C--:B------:R-:W-:Y:S01]  /*7570*/  IMAD R9, R6, R82.reuse, R9 ;  /* 0x0000005206097224 */ /* 0x080fe200078e0209 */
[----:B------:R-:W-:Y:S01]  /*7580*/  SHF.L.U32 R2, R103, 0x10, RZ ;  /* 0x0000001067027819 */ /* 0x000fe200000006ff */
[----:B------:R-:W-:Y:S01]  /*7590*/  IMAD R10, R7, R82, R10 ;  /* 0x00000052070a7224 */ /* 0x000fe200078e020a */
[----:B------:R-:W-:Y:S01]  /*75a0*/  SHF.R.S32.HI R0, RZ, 0x18, R102 ;  /* 0x00000018ff007819 */ /* 0x000fe20000011466 */
[C---:B------:R-:W-:Y:S01]  /*75b0*/  IMAD R31, R78.reuse, R31, RZ ;  /* 0x0000001f4e1f7224 */ /* 0x040fe200078e02ff */
[----:B------:R-:W-:Y:S01]  /*75c0*/  I2IP.S8.S32.SAT R85, R5, R4, R11 ;  /* 0x0000000405557239 */ /* 0x000fe2000000140b */
[----:B------:R-:W-:Y:S01]  /*75d0*/  IMAD R35, R78, R35, RZ ;  /* 0x000000234e237224 */ /* 0x000fe200078e02ff */
[C---:B------:R-:W-:Y:S01]  /*75e0*/  PRMT R3, R103.reuse, 0x8880, RZ ;  /* 0x0000888067037816 */ /* 0x040fe200000000ff */
[-C--:B------:R-:W-:Y:S01]  /*75f0*/  IMAD R15, R0, R82.reuse, R15 ;  /* 0x00000052000f7224 */ /* 0x080fe200078e020f */
[----:B------:R-:W-:Y:S01]  /*7600*/  SHF.L.U32 R5, R103, 0x8, RZ ;  /* 0x0000000867057819 */ /* 0x000fe200000006ff */
[C---:B------:R-:W-:Y:S01]  /*7610*/  IMAD R39, R78.reuse, R39, RZ ;  /* 0x000000274e277224 */ /* 0x040fe200078e02ff */
[----:B------:R-:W-:Y:S01]  /*7620*/  SHF.R.S32.HI R2, RZ, 0x18, R2 ;  /* 0x00000018ff027819 */ /* 0x000fe20000011402 */
[-C--:B------:R-:W-:Y:S01]  /*7630*/  IMAD R12, R3, R82.reuse, R12 ;  /* 0x00000052030c7224 */ /* 0x080fe200078e020c */
[----:B------:R-:W-:Y:S01]  /*7640*/  SHF.R.S32.HI R5, RZ, 0x18, R5 ;  /* 0x00000018ff057819 */ /* 0x000fe20000011405 */
[----:B------:R-:W-:Y:S01]  /*7650*/  IMAD R43, R78, R43, RZ ;  /* 0x0000002b4e2b7224 */ /* 0x000fe200078e02ff */
[----:B------:R-:W-:Y:S01]  /*7660*/  SHF.R.S32.HI R4, RZ, 0x18, R103 ;  /* 0x00000018ff047819 */ /* 0x000fe20000011467 */
[-C--:B------:R-:W-:Y:S01]  /*7670*/  IMAD R13, R2, R82.reuse, R13 ;  /* 0x00000052020d7224 */ /* 0x080fe200078e020d */
[C---:B----4-:R-:W-:Y:S01]  /*7680*/  SHF.L.U32 R0, R88.reuse, 0x10, RZ ;  /* 0x0000001058007819 */ /* 0x050fe200000006ff */
[-C--:B------:R-:W-:Y:S01]  /*7690*/  IMAD R14, R5, R82.reuse, R14 ;  /* 0x00000052050e7224 */ /* 0x080fe200078e020e */
[C---:B------:R-:W-:Y:S01]  /*76a0*/  PRMT R3, R88.reuse, 0x8880, RZ ;  /* 0x0000888058037816 */ /* 0x040fe200000000ff */
[----:B------:R-:W-:Y:S01]  /*76b0*/  IMAD.SHL.U32 R2, R88, 0x100, RZ ;  /* 0x0000010058027824 */ /* 0x000fe200078e00ff */
[----:B------:R-:W-:Y:S01]  /*76c0*/  SHF.R.S32.HI R0, RZ, 0x18, R0 ;  /* 0x00000018ff007819 */ /* 0x000fe20000011400 */
[-C--:B------:R-:W-:Y:S01]  /*76d0*/  IMAD R19, R4, R82.reuse, R19 ;  /* 0x0000005204137224 */ /* 0x080fe200078e0213 */
[----:B------:R-:W-:Y:S01]  /*76e0*/  SHF.L.U32 R4, R89, 0x10, RZ ;  /* 0x0000001059047819 */ /* 0x000fe200000006ff */
[-C--:B------:R-:W-:Y:S01]  /*76f0*/  IMAD R16, R3, R82.reuse, R16 ;  /* 0x0000005203107224 */ /* 0x080fe200078e0210 */
[----:B------:R-:W-:Y:S01]  /*7700*/  SHF.R.S32.HI R5, RZ, 0x18, R2 ;  /* 0x00000018ff057819 */ /* 0x000fe20000011402 */
[-C--:B------:R-:W-:Y:S01]  /*7710*/  IMAD R17, R0, R82.reuse, R17 ;  /* 0x0000005200117224 */ /* 0x080fe200078e0211 */
[----:B------:R-:W-:Y:S01]  /*7720*/  SHF.R.S32.HI R0, RZ, 0x18, R88 ;  /* 0x00000018ff007819 */ /* 0x000fe20000011458 */
[----:B------:R-:W-:Y:S01]  /*7730*/  IMAD R47, R78, R47, RZ ;  /* 0x0000002f4e2f7224 */ /* 0x000fe200078e02ff */
[----:B------:R-:W-:Y:S01]  /*7740*/  PRMT R3, R89, 0x8880, RZ ;  /* 0x0000888059037816 */ /* 0x000fe200000000ff */
[-C--:B------:R-:W-:Y:S01]  /*7750*/  IMAD R18, R5, R82.reuse, R18 ;  /* 0x0000005205127224 */ /* 0x080fe200078e0212 */
[----:B------:R-:W-:Y:S01]  /*7760*/  SHF.L.U32 R2, R89, 0x8, RZ ;  /* 0x0000000859027819 */ /* 0x000fe200000006ff */
[-C--:B------:R-:W-:Y:S01]  /*7770*/  IMAD R23, R0, R82.reuse, R23 ;  /* 0x0000005200177224 */ /* 0x080fe200078e0217 */
[----:B------:R-:W-:Y:S01]  /*7780*/  SHF.R.S32.HI R0, RZ, 0x18, R4 ;  /* 0x00000018ff007819 */ /* 0x000fe20000011404 */
[-C--:B------:R-:W-:Y:S01]  /*7790*/  IMAD R20, R3, R82.reuse, R20 ;  /* 0x0000005203147224 */ /* 0x080fe200078e0214 */
[----:B------:R-:W-:Y:S01]  /*77a0*/  SHF.R.S32.HI R5, RZ, 0x18, R2 ;  /* 0x00000018ff057819 */ /* 0x000fe20000011402 */
[----:B------:R-:W-:Y:S01]  /*77b0*/  IMAD R55, R78, R55, RZ ;  /* 0x000000374e377224 */ /* 0x000fe200078e02ff */
[----:B------:R-:W-:Y:S01]  /*77c0*/  SHF.R.S32.HI R2, RZ, 0x18, R89 ;  /* 0x00000018ff027819 */ /* 0x000fe20000011459 */
[-C--:B------:R-:W-:Y:S01]  /*77d0*/  IMAD R21, R0, R82.reuse, R21 ;  /* 0x0000005200157224 */ /* 0x080fe200078e0215 */
[C---:B------:R-:W-:Y:S01]  /*77e0*/  SHF.L.U32 R0, R90.reuse, 0x10, RZ ;  /* 0x000000105a007819 */ /* 0x040fe200000006ff */
[-C--:B------:R-:W-:Y:S01]  /*77f0*/  IMAD R22, R5, R82.reuse, R22 ;  /* 0x0000005205167224 */ /* 0x080fe200078e0216 */
[----:B------:R-:W-:Y:S01]  /*7800*/  PRMT R3, R90, 0x8880, RZ ;  /* 0x000088805a037816 */ /* 0x000fe200000000ff */
        /* <DEDUP_REMOVED lines=9> */
[----:B------:R-:W-:Y:S01]  /*78a0*/  SHF.L.U32 R0, R91, 0x10, RZ ;  /* 0x000000105b007819 */ /* 0x000fe200000006ff */
[-C--:B------:R-:W-:Y:S01]  /*78b0*/  IMAD R26, R5, R82.reuse, R26 ;  /* 0x00000052051a7224 */ /* 0x080fe200078e021a */
[C---:B------:R-:W-:Y:S01]  /*78c0*/  PRMT R3, R91.reuse, 0x8880, RZ ;  /* 0x000088805b037816 */ /* 0x040fe200000000ff */
[-C--:B------:R-:W-:Y:S01]  /*78d0*/  IMAD R31, R2, R82.reuse, R31 ;  /* 0x00000052021f7224 */ /* 0x080fe200078e021f */
[----:B------:R-:W-:Y:S01]  /*78e0*/  SHF.L.U32 R2, R91, 0x8, RZ ;  /* 0x000000085b027819 */ /* 0x000fe200000006ff */
[----:B------:R-:W-:Y:S01]  /*78f0*/  IMAD R67, R78, R67, RZ ;  /* 0x000000434e437224 */ /* 0x000fe200078e02ff */
[----:B------:R-:W-:Y:S01]  /*7900*/  SHF.R.S32.HI R0, RZ, 0x18, R0 ;  /* 0x00000018ff007819 */ /* 0x000fe20000011400 */
[-C--:B------:R-:W-:Y:S01]  /*7910*/  IMAD R28, R3, R82.reuse, R28 ;  /* 0x00000052031c7224 */ /* 0x080fe200078e021c */
[----:B------:R-:W-:Y:S02]  /*7920*/  SHF.R.S32.HI R5, RZ, 0x18, R2 ;  /* 0x00000018ff057819 */ /* 0x000fe40000011402 */
[----:B------:R-:W-:Y:S01]  /*7930*/  SHF.R.S32.HI R2, RZ, 0x18, R91 ;  /* 0x00000018ff027819 */ /* 0x000fe2000001145b */
[-C--:B------:R-:W-:Y:S01]  /*7940*/  IMAD R29, R0, R82.reuse, R29 ;  /* 0x00000052001d7224 */ /* 0x080fe200078e021d */
[C---:B-1----:R-:W-:Y:S01]  /*7950*/  PRMT R3, R92.reuse, 0x8880, RZ ;  /* 0x000088805c037816 */ /* 0x042fe200000000ff */
[----:B------:R-:W-:Y:S01]  /*7960*/  IMAD.U32 R0, R92, 0x10000, RZ ;  /* 0x000100005c007824 */ /* 0x000fe200078e00ff */
[----:B------:R-:W-:Y:S01]  /*7970*/  SHF.L.U32 R4, R93, 0x10, RZ ;  /* 0x000000105d047819 */ /* 0x000fe200000006ff */
[----:B------:R-:W-:Y:S01]  /*7980*/  IMAD R30, R5, R82, R30 ;  /* 0x00000052051e7224 */ /* 0x000fe200078e021e */
[----:B------:R-:W-:Y:S01]  /*7990*/  I2IP.S8.S32.SAT R10, R15, R10, RZ ;  /* 0x0000000a0f0a7239 */ /* 0x000fe200000014ff */
[-C--:B------:R-:W-:Y:S01]  /*79a0*/  IMAD R35, R2, R82.reuse, R35 ;  /* 0x0000005202237224 */ /* 0x080fe200078e0223 */
[----:B------:R-:W-:Y:S01]  /*79b0*/  SHF.L.U32 R2, R92, 0x8, RZ ;  /* 0x000000085c027819 */ /* 0x000fe200000006ff */
[-C--:B------:R-:W-:Y:S01]  /*79c0*/  IMAD R32, R3, R82.reuse, R32 ;  /* 0x0000005203207224 */ /* 0x080fe200078e0220 */
[----:B------:R-:W-:Y:S02]  /*79d0*/  SHF.R.S32.HI R0, RZ, 0x18, R0 ;  /* 0x00000018ff007819 */ /* 0x000fe40000011400 */
[----:B------:R-:W-:Y:S02]  /*79e0*/  SHF.R.S32.HI R5, RZ, 0x18, R2 ;  /* 0x00000018ff057819 */ /* 0x000fe40000011402 */
[----:B------:R-:W-:Y:S01]  /*79f0*/  PRMT R3, R93, 0x8880, RZ ;  /* 0x000088805d037816 */ /* 0x000fe200000000ff */
[-C--:B------:R-:W-:Y:S01]  /*7a00*/  IMAD R33, R0, R82.reuse, R33 ;  /* 0x0000005200217224 */ /* 0x080fe200078e0221 */
[----:B------:R-:W-:Y:S01]  /*7a10*/  SHF.R.S32.HI R0, RZ, 0x18, R92 ;  /* 0x00000018ff007819 */ /* 0x000fe2000001145c */
[----:B------:R-:W-:Y:S01]  /*7a20*/  IMAD R34, R5, R82, R34 ;  /* 0x0000005205227224 */ /* 0x000fe200078e0222 */
[----:B------:R-:W-:Y:S02]  /*7a30*/  SHF.L.U32 R2, R93, 0x8, RZ ;  /* 0x000000085d027819 */ /* 0x000fe400000006ff */
[----:B------:R-:W-:Y:S01]  /*7a40*/  I2IP.S8.S32.SAT R14, R19, R14, RZ ;  /* 0x0000000e130e7239 */ /* 0x000fe200000014ff */
[-C--:B------:R-:W-:Y:S01]  /*7a50*/  IMAD R39, R0, R82.reuse, R39 ;  /* 0x0000005200277224 */ /* 0x080fe200078e0227 */
[----:B------:R-:W-:Y:S01]  /*7a60*/  SHF.R.S32.HI R0, RZ, 0x18, R4 ;  /* 0x00000018ff007819 */ /* 0x000fe20000011404 */
[-C--:B------:R-:W-:Y:S01]  /*7a70*/  IMAD R36, R3, R82.reuse, R36 ;  /* 0x0000005203247224 */ /* 0x080fe200078e0224 */
[----:B------:R-:W-:Y:S02]  /*7a80*/  SHF.R.S32.HI R5, RZ, 0x18, R2 ;  /* 0x00000018ff057819 */ /* 0x000fe40000011402 */
[----:B------:R-:W-:Y:S01]  /*7a90*/  SHF.L.U32 R2, R94, 0x10, RZ ;  /* 0x000000105e027819 */ /* 0x000fe200000006ff */
[-C--:B------:R-:W-:Y:S01]  /*7aa0*/  IMAD R37, R0, R82.reuse, R37 ;  /* 0x0000005200257224 */ /* 0x080fe200078e0225 */
[----:B------:R-:W-:Y:S01]  /*7ab0*/  SHF.R.S32.HI R0, RZ, 0x18, R93 ;  /* 0x00000018ff007819 */ /* 0x000fe2000001145d */
[-C--:B------:R-:W-:Y:S01]  /*7ac0*/  IMAD R38, R5, R82.reuse, R38 ;  /* 0x0000005205267224 */ /* 0x080fe200078e0226 */
[C---:B------:R-:W-:Y:S02]  /*7ad0*/  PRMT R3, R94.reuse, 0x8880, RZ ;  /* 0x000088805e037816 */ /* 0x040fe400000000ff */
[----:B------:R-:W-:Y:S01]  /*7ae0*/  SHF.L.U32 R5, R94, 0x8, RZ ;  /* 0x000000085e057819 */ /* 0x000fe200000006ff */
[-C--:B------:R-:W-:Y:S01]  /*7af0*/  IMAD R43, R0, R82.reuse, R43 ;  /* 0x00000052002b7224 */ /* 0x080fe200078e022b */
[----:B------:R-:W-:Y:S01]  /*7b00*/  SHF.R.S32.HI R2, RZ, 0x18, R2 ;  /* 0x00000018ff027819 */ /* 0x000fe20000011402 */
[-C--:B------:R-:W-:Y:S01]  /*7b10*/  IMAD R40, R3, R82.reuse, R40 ;  /* 0x0000005203287224 */ /* 0x080fe200078e0228 */
[----:B------:R-:W-:Y:S02]  /*7b20*/  SHF.R.S32.HI R5, RZ, 0x18, R5 ;  /* 0x00000018ff057819 */ /* 0x000fe40000011405 */
[----:B------:R-:W-:Y:S01]  /*7b30*/  SHF.R.S32.HI R4, RZ, 0x18, R94 ;  /* 0x00000018ff047819 */ /* 0x000fe2000001145e */
[-C--:B------:R-:W-:Y:S01]  /*7b40*/  IMAD R41, R2, R82.reuse, R41 ;  /* 0x0000005202297224 */ /* 0x080fe200078e0229 */
[----:B------:R-:W-:Y:S01]  /*7b50*/  SHF.L.U32 R0, R95, 0x10, RZ ;  /* 0x000000105f007819 */ /* 0x000fe200000006ff */
[-C--:B------:R-:W-:Y:S01]  /*7b60*/  IMAD R42, R5, R82.reuse, R42 ;  /* 0x00000052052a7224 */ /* 0x080fe200078e022a */
[C---:B------:R-:W-:Y:S01]  /*7b70*/  PRMT R3, R95.reuse, 0x8880, RZ ;  /* 0x000088805f037816 */ /* 0x040fe200000000ff */
[-C--:B------:R-:W-:Y:S01]  /*7b80*/  IMAD R47, R4, R82.reuse, R47 ;  /* 0x00000052042f7224 */ /* 0x080fe200078e022f */
[----:B------:R-:W-:Y:S02]  /*7b90*/  SHF.L.U32 R2, R95, 0x8, RZ ;  /* 0x000000085f027819 */ /* 0x000fe400000006ff */
[----:B------:R-:W-:Y:S01]  /*7ba0*/  SHF.R.S32.HI R0, RZ, 0x18, R0 ;  /* 0x00000018ff007819 */ /* 0x000fe20000011400 */
[-C--:B------:R-:W-:Y:S01]  /*7bb0*/  IMAD R44, R3, R82.reuse, R44 ;  /* 0x00000052032c7224 */ /* 0x080fe200078e022c */
[----:B------:R-:W-:Y:S02]  /*7bc0*/  SHF.R.S32.HI R5, RZ, 0x18, R2 ;  /* 0x00000018ff057819 */ /* 0x000fe40000011402 */
[----:B------:R-:W-:Y:S01]  /*7bd0*/  SHF.R.S32.HI R2, RZ, 0x18, R95 ;  /* 0x00000018ff027819 */ /* 0x000fe2000001145f */
[-C--:B------:R-:W-:Y:S01]  /*7be0*/  IMAD R45, R0, R82.reuse, R45 ;  /* 0x00000052002d7224 */ /* 0x080fe200078e022d */
[----:B------:R-:W-:Y:S01]  /*7bf0*/  PRMT R3, R96, 0x8880, RZ ;  /* 0x0000888060037816 */ /* 0x000fe200000000ff */
[-C--:B------:R-:W-:Y:S01]  /*7c00*/  IMAD R46, R5, R82.reuse, R46 ;  /* 0x00000052052e7224 */ /* 0x080fe200078e022e */
[C---:B------:R-:W-:Y:S01]  /*7c10*/  SHF.L.U32 R4, R97.reuse, 0x10, RZ ;  /* 0x0000001061047819 */ /* 0x040fe200000006ff */
[-C--:B------:R-:W-:Y:S01]  /*7c20*/  IMAD R51, R2, R82.reuse, R51 ;  /* 0x0000005202337224 */ /* 0x080fe200078e0233 */
[----:B------:R-:W-:Y:S01]  /*7c30*/  SHF.R.S32.HI R2, RZ, 0x18, R96 ;  /* 0x00000018ff027819 */ /* 0x000fe20000011460 */
[C---:B------:R-:W-:Y:S01]  /*7c40*/  IMAD.U32 R0, R96.reuse, 0x10000, RZ ;  /* 0x0001000060007824 */ /* 0x040fe200078e00ff */
[----:B------:R-:W-:Y:S01]  /*7c50*/  PRMT R5, R97, 0x8880, RZ ;  /* 0x0000888061057816 */ /* 0x000fe200000000ff */
[-C--:B------:R-:W-:Y:S01]  /*7c60*/  IMAD R48, R3, R82.reuse, R48 ;  /* 0x0000005203307224 */ /* 0x080fe200078e0230 */
[----:B------:R-:W-:Y:S02]  /*7c70*/  SHF.L.U32 R3, R96, 0x8, RZ ;  /* 0x0000000860037819 */ /* 0x000fe400000006ff */
[----:B------:R-:W-:Y:S02]  /*7c80*/  SHF.R.S32.HI R0, RZ, 0x18, R0 ;  /* 0x00000018ff007819 */ /* 0x000fe40000011400 */
[----:B------:R-:W-:Y:S02]  /*7c90*/  SHF.R.S32.HI R3, RZ, 0x18, R3 ;  /* 0x00000018ff037819 */ /* 0x000fe40000011403 */
[----:B------:R-:W-:Y:S01]  /*7ca0*/  SHF.R.S32.HI R4, RZ, 0x18, R4 ;  /* 0x00000018ff047819 */ /* 0x000fe20000011404 */
[-C--:B------:R-:W-:Y:S01]  /*7cb0*/  IMAD R49, R0, R82.reuse, R49 ;  /* 0x0000005200317224 */ /* 0x080fe200078e0231 */
[----:B------:R-:W-:Y:S01]  /*7cc0*/  SHF.R.S32.HI R0, RZ, 0x18, R97 ;  /* 0x00000018ff007819 */ /* 0x000fe20000011461 */
[-C--:B------:R-:W-:Y:S01]  /*7cd0*/  IMAD R50, R3, R82.reuse, R50 ;  /* 0x0000005203327224 */ /* 0x080fe200078e0232 */
[----:B------:R-:W-:Y:S01]  /*7ce0*/  SHF.L.U32 R3, R97, 0x8, RZ ;  /* 0x0000000861037819 */ /* 0x000fe200000006ff */
[-C--:B------:R-:W-:Y:S01]  /*7cf0*/  IMAD R55, R2, R82.reuse, R55 ;  /* 0x0000005202377224 */ /* 0x080fe200078e0237 */
        /* <DEDUP_REMOVED lines=8> */
[----:B------:R-:W-:Y:S01]  /*7d80*/  IMAD R59, R0, R82, R59 ;  /* 0x00000052003b7224 */ /* 0x000fe200078e023b */
[----:B------:R-:W-:Y:S01]  /*7d90*/  I2IP.S8.S32.SAT R18, R23, R18, RZ ;  /* 0x0000001217127239 */ /* 0x000fe200000014ff */
[----:B------:R-:W-:Y:S01]  /*7da0*/  IMAD R56, R5, R82, R56 ;  /* 0x0000005205387224 */ /* 0x000fe200078e0238 */
[----:B------:R-:W-:Y:S01]  /*7db0*/  I2IP.S8.S32.SAT R86, R9, R8, R10 ;  /* 0x0000000809567239 */ /* 0x000fe2000000140a */
[----:B------:R-:W-:Y:S01]  /*7dc0*/  IMAD R57, R2, R82, R57 ;  /* 0x0000005202397224 */ /* 0x000fe200078e0239 */
[----:B------:R-:W-:Y:S02]  /*7dd0*/  I2IP.S8.S32.SAT R87, R13, R12, R14 ;  /* 0x0000000c0d577239 */ /* 0x000fe4000000140e */
[----:B------:R-:W-:Y:S02]  /*7de0*/  SHF.R.S32.HI R7, RZ, 0x18, R7 ;  /* 0x00000018ff077819 */ /* 0x000fe40000011407 */
[----:B------:R-:W-:Y:S01]  /*7df0*/  SHF.L.U32 R2, R99, 0x10, RZ ;  /* 0x0000001063027819 */ /* 0x000fe200000006ff */
[----:B------:R1:W-:Y:S01]  /*7e00*/  STS.128 [R153+UR49+0xa200], R84 ;  /* 0x00a2005499007988 */ /* 0x0003e20008000c31 */
[----:B------:R-:W-:Y:S01]  /*7e10*/  SHF.R.S32.HI R0, RZ, 0x18, R98 ;  /* 0x00000018ff007819 */ /* 0x000fe20000011462 */
[----:B------:R-:W-:Y:S01]  /*7e20*/  IMAD R58, R7, R82, R58 ;  /* 0x00000052073a7224 */ /* 0x000fe200078e023a */
[----:B------:R-:W-:Y:S02]  /*7e30*/  I2IP.S8.S32.SAT R16, R17, R16, R18 ;  /* 0x0000001011107239 */ /* 0x000fe40000001412 */
[----:B------:R-:W-:Y:S01]  /*7e40*/  I2IP.S8.S32.SAT R17, R27, R22, RZ ;  /* 0x000000161b117239 */ /* 0x000fe200000014ff */
[----:B------:R-:W-:Y:S01]  /*7e50*/  IMAD R63, R0, R82, R63 ;  /* 0x00000052003f7224 */ /* 0x000fe200078e023f */
[----:B------:R-:W-:Y:S02]  /*7e60*/  I2IP.S8.S32.SAT R18, R31, R26, RZ ;  /* 0x0000001a1f127239 */ /* 0x000fe400000014ff */
[----:B------:R-:W-:Y:S02]  /*7e70*/  I2IP.S8.S32.SAT R19, R35, R30, RZ ;  /* 0x0000001e23137239 */ /* 0x000fe400000014ff */
[C---:B------:R-:W-:Y:S02]  /*7e80*/  PRMT R3, R99.reuse, 0x8880, RZ ;  /* 0x0000888063037816 */ /* 0x040fe400000000ff */
[----:B------:R-:W-:Y:S02]  /*7e90*/  SHF.L.U32 R5, R99, 0x8, RZ ;  /* 0x0000000863057819 */ /* 0x000fe400000006ff */
[----:B------:R-:W-:Y:S01]  /*7ea0*/  SHF.R.S32.HI R2, RZ, 0x18, R2 ;  /* 0x00000018ff027819 */ /* 0x000fe20000011402 */
[----:B------:R-:W-:Y:S01]  /*7eb0*/  IMAD R60, R3, R82, R60 ;  /* 0x00000052033c7224 */ /* 0x000fe200078e023c */
[----:B------:R-:W-:Y:S02]  /*7ec0*/  I2IP.S8.S32.SAT R17, R21, R20, R17 ;  /* 0x0000001415117239 */ /* 0x000fe40000001411 */
[----:B------:R-:W-:Y:S01]  /*7ed0*/  I2IP.S8.S32.SAT R18, R25, R24, R18 ;  /* 0x0000001819127239 */ /* 0x000fe20000001412 */
[----:B------:R-:W-:Y:S01]  /*7ee0*/  IMAD R61, R2, R82, R61 ;  /* 0x00000052023d7224 */ /* 0x000fe200078e023d */
[----:B------:R-:W-:Y:S02]  /*7ef0*/  I2IP.S8.S32.SAT R19, R29, R28, R19 ;  /* 0x0000001c1d137239 */ /* 0x000fe40000001413 */
[----:B------:R-:W-:Y:S02]  /*7f00*/  SHF.R.S32.HI R5, RZ, 0x18, R5 ;  /* 0x00000018ff057819 */ /* 0x000fe40000011405 */
[----:B------:R-:W-:Y:S01]  /*7f10*/  SHF.R.S32.HI R4, RZ, 0x18, R99 ;  /* 0x00000018ff047819 */ /* 0x000fe20000011463 */
[----:B------:R1:W-:Y:S01]  /*7f20*/  STS.128 [R172+0xa200], R16 ;  /* 0x00a20010ac007388 */ /* 0x0003e20000000c00 */
[----:B------:R-:W-:Y:S01]  /*7f30*/  I2IP.S8.S32.SAT R34, R39, R34, RZ ;  /* 0x0000002227227239 */ /* 0x000fe200000014ff */
[----:B------:R-:W-:Y:S01]  /*7f40*/  IMAD R62, R5, R82, R62 ;  /* 0x00000052053e7224 */ /* 0x000fe200078e023e */
[----:B------:R-:W-:Y:S01]  /*7f50*/  I2IP.S8.S32.SAT R38, R43, R38, RZ ;  /* 0x000000262b267239 */ /* 0x000fe200000014ff */
[----:B------:R-:W-:Y:S01]  /*7f60*/  IMAD R67, R4, R82, R67 ;  /* 0x0000005204437224 */ /* 0x000fe200078e0243 */
[----:B------:R-:W-:Y:S02]  /*7f70*/  I2IP.S8.S32.SAT R42, R47, R42, RZ ;  /* 0x0000002a2f2a7239 */ /* 0x000fe400000014ff */
[----:B------:R-:W-:Y:S02]  /*7f80*/  I2IP.S8.S32.SAT R35, R51, R46, RZ ;  /* 0x0000002e33237239 */ /* 0x000fe400000014ff */
[----:B------:R-:W-:Y:S02]  /*7f90*/  I2IP.S8.S32.SAT R32, R33, R32, R34 ;  /* 0x0000002021207239 */ /* 0x000fe40000001422 */
[----:B------:R-:W-:Y:S02]  /*7fa0*/  I2IP.S8.S32.SAT R33, R37, R36, R38 ;  /* 0x0000002425217239 */ /* 0x000fe40000001426 */
[----:B------:R-:W-:Y:S02]  /*7fb0*/  I2IP.S8.S32.SAT R34, R41, R40, R42 ;  /* 0x0000002829227239 */ /* 0x000fe4000000142a */
[----:B------:R-:W-:Y:S02]  /*7fc0*/  I2IP.S8.S32.SAT R35, R45, R44, R35 ;  /* 0x0000002c2d237239 */ /* 0x000fe40000001423 */
[----:B------:R-:W-:Y:S02]  /*7fd0*/  I2IP.S8.S32.SAT R50, R55, R50, RZ ;  /* 0x0000003237327239 */ /* 0x000fe400000014ff */
[----:B------:R-:W-:Y:S01]  /*7fe0*/  I2IP.S8.S32.SAT R54, R59, R54, RZ ;  /* 0x000000363b367239 */ /* 0x000fe200000014ff */
[----:B------:R1:W-:Y:S01]  /*7ff0*/  STS.128 [R171+0xa200], R32 ;  /* 0x00a20020ab007388 */ /* 0x0003e20000000c00 */
[----:B------:R-:W-:Y:S02]  /*8000*/  I2IP.S8.S32.SAT R58, R63, R58, RZ ;  /* 0x0000003a3f3a7239 */ /* 0x000fe400000014ff */
[----:B------:R-:W-:Y:S02]  /*8010*/  I2IP.S8.S32.SAT R62, R67, R62, RZ ;  /* 0x0000003e433e7239 */ /* 0x000fe400000014ff */
[----:B------:R-:W-:Y:S02]  /*8020*/  I2IP.S8.S32.SAT R48, R49, R48, R50 ;  /* 0x0000003031307239 */ /* 0x000fe40000001432 */
[----:B------:R-:W-:Y:S02]  /*8030*/  I2IP.S8.S32.SAT R49, R53, R52, R54 ;  /* 0x0000003435317239 */ /* 0x000fe40000001436 */
[----:B------:R-:W-:Y:S02]  /*8040*/  I2IP.S8.S32.SAT R50, R57, R56, R58 ;  /* 0x0000003839327239 */ /* 0x000fe4000000143a */
[----:B------:R-:W-:Y:S02]  /*8050*/  I2IP.S8.S32.SAT R51, R61, R60, R62 ;  /* 0x0000003c3d337239 */ /* 0x000fe4000000143e */
[----:B------:R-:W-:Y:S02]  /*8060*/  LEA R0, R160, UR49, 0x3 ;  /* 0x00000031a0007c11 */ /* 0x000fe4000f8e18ff */
[----:B------:R-:W-:Y:S01]  /*8070*/  @P6 SHF.L.U32 R3, R159, 0x1f, RZ ;  /* 0x0000001f9f036819 */ /* 0x000fe200000006ff */
        /* <DEDUP_REMOVED lines=9> */
[----:B------:R-:W-:Y:S02]  /*8110*/  UIADD3 UR8, UP0, UPT, UR52, 0x680, URZ ;  /* 0x0000068034087890 */ /* 0x000fe4000ff1e0ff */
[----:B------:R-:W-:Y:S02]  /*8120*/  UIADD3 UR5, UPT, UPT, UR41, 0x40, URZ ;  /* 0x0000004029057890 */ /* 0x000fe4000fffe0ff */
[----:B------:R-:W-:Y:S02]  /*8130*/  UIADD3 UR4, UPT, UPT, UR49, 0xa200, URZ ;  /* 0x0000a20031047890 */ /* 0x000fe4000fffe0ff */
[----:B------:R-:W-:Y:S01]  /*8140*/  UIADD3.X UR9, UPT, UPT, URZ, UR53, URZ, UP0, !UPT ;  /* 0x00000035ff097290 */ /* 0x000fe200087fe4ff */
[----:B------:R-:W-:Y:S01]  /*8150*/  UMOV UR6, UR42 ;  /* 0x0000002a00067c82 */ /* 0x000fe20008000000 */
[----:B------:R-:W-:Y:S07]  /*8160*/  UMOV UR7, UR36 ;  /* 0x0000002400077c82 */ /* 0x000fee0008000000 */
[----:B------:R2:W-:Y:S01]  /*8170*/  UTMASTG.3D [UR4], [UR8] ;  /* 0x00000004080073b5 */ /* 0x0005e20008010000 */
[----:B------:R0:W-:Y:S01]  /*8180*/  UTMACMDFLUSH ;  /* 0x00000000000079b7 */ /* 0x0001e20000000000 */
[----:B--2---:R-:W-:Y:S04]  /*8190*/  DEPBAR.LE SB0, 0x1 ;  /* 0x000080400000791a */ /* 0x004fe80000000000 */
.L_x_104:
[----:B------:R-:W-:Y:S05]  /*81a0*/  BSYNC.RECONVERGENT B0 ;  /* 0x0000000000007941 */ /* 0x000fea0003800200 */
.L_x_103:
        /* <DEDUP_REMOVED lines=16> */
.L_x_108:
[----:B------:R-:W-:Y:S05]  /*82b0*/  BSYNC B0 ;  /* 0x0000000000007941 */ /* 0x000fea0003800000 */
.L_x_107:
        /* <DEDUP_REMOVED lines=19> */
[----:B--234-:R-:W-:Y:S02]  /*83f0*/  LOP3.LUT R159, R159, R0, RZ, 0x3c, !PT ;  /* 0x000000009f9f7212 */ /* 0x01cfe400078e3cff */
.L_x_106:
[----:B------:R-:W-:Y:S05]  /*8400*/  BSYNC B1 ;  /* 0x0000000000017941 */ /* 0x000fea0003800000 */
.L_x_105:
[----:B------:R-:W-:Y:S05]  /*8410*/  VIADD R3, R80, 0x80 ;  /* 0x0000008050037836 */ /* 0x000fea0000000000 */
        /* <DEDUP_REMOVED lines=9> */
[----:B------:R-:W3:Y:S01]  /*84b0*/  LDCU.64 UR6, c[0x4][0x80] ;  /* 0x01001000ff0677ac */ /* 0x000ee20008000a00 */
[----:B------:R-:W4:Y:S01]  /*84c0*/  LDC.64 R2, c[0x4][R3] ;  /* 0x0100000003027b82 */ /* 0x000f220000000a00 */
[----:B------:R-:W5:Y:S01]  /*84d0*/  LDCU.64 UR4, c[0x4][0x18] ;  /* 0x01000300ff0477ac */ /* 0x000f620008000a00 */
[----:B--2---:R-:W-:Y:S01]  /*84e0*/  MOV R5, UR9 ;  /* 0x0000000900057c02 */ /* 0x004fe20008000f00 */
[----:B------:R-:W-:Y:S01]  /*84f0*/  IMAD.U32 R4, RZ, RZ, UR8 ;  /* 0x00000008ff047e24 */ /* 0x000fe2000f8e00ff */
[----:B---3--:R-:W-:Y:S01]  /*8500*/  MOV R7, UR7 ;  /* 0x0000000700077c02 */ /* 0x008fe20008000f00 */
[----:B------:R-:W-:Y:S01]  /*8510*/  IMAD.U32 R6, RZ, RZ, UR6 ;  /* 0x00000006ff067e24 */ /* 0x000fe2000f8e00ff */
[----:B-----5:R-:W-:Y:S01]  /*8520*/  MOV R11, UR5 ;  /* 0x00000005000b7c02 */ /* 0x020fe20008000f00 */
[----:B------:R-:W-:Y:S02]  /*8530*/  IMAD.U32 R10, RZ, RZ, UR4 ;  /* 0x00000004ff0a7e24 */ /* 0x000fe4000f8e00ff */
[----:B------:R-:W-:Y:S07]  /*8540*/  LEPC R20, `(.L_x_110) ;  /* 0x000000001014794e */ /* 0x000fee0000000000 */
[----:B-1--4-:R-:W-:Y:S05]  /*8550*/  CALL.ABS.NOINC R2 ;  /* 0x0000000002007343 */ /* 0x012fea0003c00000 */
.L_x_110:
[----:B------:R-:W-:Y:S05]  /*8560*/  WARPSYNC.ALL ;  /* 0x0000000000007948 */ /* 0x000fea0003800000 */
[----:B------:R-:W-:Y:S01]  /*8570*/  R2UR UR4, R80 ;  /* 0x00000000500472ca */ /* 0x000fe200000e0000 */
[----:B------:R-:W-:Y:S01]  /*8580*/  BSSY.RECONVERGENT B0, `(.L_x_111) ;  /* 0x000011f000007945 */ /* 0x000fe20003800200 */
[C---:B------:R-:W-:Y:S02]  /*8590*/  PRMT R81, R100.reuse, 0x8880, RZ ;  /* 0x0000888064517816 */ /* 0x040fe400000000ff */
[C---:B-1----:R-:W-:Y:S02]  /*85a0*/  SHF.L.U32 R84, R100.reuse, 0x8, RZ ;  /* 0x0000000864547819 */ /* 0x042fe400000006ff */
[----:B------:R-:W-:Y:S02]  /*85b0*/  SHF.L.U32 R83, R100, 0x10, RZ ;  /* 0x0000001064537819 */ /* 0x000fe400000006ff */
[----:B------:R-:W-:Y:S02]  /*85c0*/  SHF.R.S32.HI R84, RZ, 0x18, R84 ;  /* 0x00000018ff547819 */ /* 0x000fe40000011454 */
[----:B------:R-:W-:Y:S02]  /*85d0*/  SHF.R.S32.HI R83, RZ, 0x18, R83 ;  /* 0x00000018ff537819 */ /* 0x000fe40000011453 */
[----:B------:R-:W-:Y:S01]  /*85e0*/  ISETP.NE.AND P0, PT, R167, RZ, PT ;  /* 0x000000ffa700720c */ /* 0x000fe20003f05270 */
[----:B------:R-:W1:Y:S01]  /*85f0*/  LDTM.x64 R4, tmem[UR4+0x80] ;  /* 0x00008004000479ee */ /* 0x000e620008340000 */
[----:B------:R-:W-:Y:S01]  /*8600*/  ISETP.NE.AND P6, PT, R117, RZ, PT ;  /* 0x000000ff7500720c */ /* 0x000fe20003fc5270 */
[C---:B-1----:R-:W-:Y:S02]  /*8610*/  IMAD R0, R78.reuse, R4, RZ ;  /* 0x000000044e007224 */ /* 0x042fe400078e02ff */
        /* <DEDUP_REMOVED lines=141> */
[C---:B------:R-:W-:Y:S01]  /*8ef0*/  PRMT R3, R92.reuse, 0x8880, RZ ;  /* 0x000088805c037816 */ /* 0x040fe200000000ff */
        /* <DEDUP_REMOVED lines=124> */
[----:B------:R-:W-:Y:S02]  /*96c0*/  UIADD3 UR8, UP0, UPT, UR52, 0x680, URZ ;  /* 0x0000068034087890 */ /* 0x000fe4000ff1e0ff */
[----:B------:R-:W-:Y:S02]  /*96d0*/  UIADD3 UR5, UPT, UPT, UR41, 0x80, URZ ;  /* 0x0000008029057890 */ /* 0x000fe4000fffe0ff */
[----:B------:R-:W-:Y:S01]  /*96e0*/  MOV R166, UR10 ;  /* 0x0000000a00a67c02 */ /* 0x000fe20008000f00 */
[----:B------:R-:W-:Y:S01]  /*96f0*/  UIADD3.X UR9, UPT, UPT, URZ, UR53, URZ, UP0, !UPT ;  /* 0x00000035ff097290 */ /* 0x000fe200087fe4ff */
[----:B------:R-:W-:Y:S02]  /*9700*/  UMOV UR6, UR42 ;  /* 0x0000002a00067c82 */ /* 0x000fe40008000000 */
[----:B------:R-:W-:Y:S01]  /*9710*/  R2UR UR4, R166 ;  /* 0x00000000a60472ca */ /* 0x000fe200000e0000 */
[----:B------:R-:W-:Y:S11]  /*9720*/  UMOV UR7, UR36 ;  /* 0x0000002400077c82 */ /* 0x000ff60008000000 */
[----:B------:R-:W-:Y:S01]  /*9730*/  @!UPT UIADD3 URZ, UPT, UPT, URZ, URZ, URZ ;  /* 0x000000fffffff290 */ /* 0x000fe2000fffe0ff */
[----:B------:R2:W-:Y:S01]  /*9740*/  UTMASTG.3D [UR4], [UR8] ;  /* 0x00000004080073b5 */ /* 0x0005e20008010000 */
[----:B------:R0:W-:Y:S01]  /*9750*/  UTMACMDFLUSH ;  /* 0x00000000000079b7 */ /* 0x0001e20000000000 */
[----:B--2---:R-:W-:Y:S04]  /*9760*/  DEPBAR.LE SB0, 0x1 ;  /* 0x000080400000791a */ /* 0x004fe80000000000 */
.L_x_112:
[----:B------:R-:W-:Y:S05]  /*9770*/  BSYNC.RECONVERGENT B0 ;  /* 0x0000000000007941 */ /* 0x000fea0003800200 */
.L_x_111:
        /* <DEDUP_REMOVED lines=16> */
.L_x_116:
[----:B------:R-:W-:Y:S05]  /*9880*/  BSYNC B0 ;  /* 0x0000000000007941 */ /* 0x000fea0003800000 */
.L_x_115:
        /* <DEDUP_REMOVED lines=20> */
.L_x_114:
[----:B------:R-:W-:Y:S05]  /*99d0*/  BSYNC B1 ;  /* 0x0000000000017941 */ /* 0x000fea0003800000 */
.L_x_113:
        /* <DEDUP_REMOVED lines=21> */
.L_x_118:
[----:B------:R-:W-:Y:S01]  /*9b30*/  ISETP.NE.AND P0, PT, R167, RZ, PT ;  /* 0x000000ffa700720c */ /* 0x000fe20003f05270 */
[----:B------:R-:W-:Y:S05]  /*9b40*/  WARPSYNC.ALL ;  /* 0x0000000000007948 */ /* 0x000fea0003800000 */
[----:B------:R-:W-:Y:S01]  /*9b50*/  IMAD.U32 R140, R102, 0x10000, RZ ;  /* 0x00010000668c7824 */ /* 0x000fe200078e00ff */
[----:B------:R-:W-:Y:S01]  /*9b60*/  R2UR UR4, R80 ;  /* 0x00000000500472ca */ /* 0x000fe200000e0000 */
[----:B------:R-:W-:Y:S01]  /*9b70*/  IMAD.U32 R134, R88, 0x10000, RZ ;  /* 0x0001000058867824 */ /* 0x000fe200078e00ff */
[C---:B------:R-:W-:Y:S01]  /*9b80*/  SHF.L.U32 R0, R100.reuse, 0x10, RZ ;  /* 0x0000001064007819 */ /* 0x040fe200000006ff */
[----:B-1----:R-:W-:Y:S01]  /*9b90*/  IMAD.U32 R119, R93, 0x10000, RZ ;  /* 0x000100005d777824 */ /* 0x002fe200078e00ff */
[----:B------:R-:W-:Y:S01]  /*9ba0*/  PRMT R3, R100, 0x8880, RZ ;  /* 0x0000888064037816 */ /* 0x000fe200000000ff */
[----:B------:R-:W-:Y:S01]  /*9bb0*/  IMAD.U32 R104, R98, 0x10000, RZ ;  /* 0x0001000062687824 */ /* 0x000fe200078e00ff */
[----:B------:R-:W-:Y:S01]  /*9bc0*/  SHF.L.U32 R81, R100, 0x8, RZ ;  /* 0x0000000864517819 */ /* 0x000fe200000006ff */
[----:B------:R-:W-:Y:S01]  /*9bd0*/  IMAD.SHL.U32 R127, R90, 0x100, RZ ;  /* 0x000001005a7f7824 */ /* 0x000fe200078e00ff */
[----:B------:R-:W-:Y:S01]  /*9be0*/  SHF.R.S32.HI R0, RZ, 0x18, R0 ;  /* 0x00000018ff007819 */ /* 0x000fe20000011400 */
[----:B------:R-:W-:Y:S01]  /*9bf0*/  IMAD.SHL.U32 R112, R95, 0x100, RZ ;  /* 0x000001005f707824 */ /* 0x000fe200078e00ff */
[----:B------:R-:W-:Y:S01]  /*9c00*/  SHF.R.S32.HI R81, RZ, 0x18, R81 ;  /* 0x00000018ff517819 */ /* 0x000fe20000011451 */
[----:B------:R-:W-:Y:S01]  /*9c10*/  BSSY.RECONVERGENT B0, `(.L_x_119) ;  /* 0x0000121000007945 */ /* 0x000fe20003800200 */
[----:B------:R-:W-:Y:S01]  /*9c20*/  SHF.R.S32.HI R2, RZ, 0x18, R100 ;  /* 0x00000018ff027819 */ /* 0x000fe20000011464 */
[----:B------:R-:W1:Y:S01]  /*9c30*/  LDTM.x64 R4, tmem[UR4+0xc0] ;  /* 0x0000c004000479ee */ /* 0x000e620008340000 */
[----:B------:R-:W-:Y:S01]  /*9c40*/  NOP ;  /* 0x0000000000007918 */ /* 0x000fe20000000000 */
[----:B------:R-:W-:Y:S02]  /*9c50*/  SHF.R.S32.HI R84, RZ, 0x18, R101 ;  /* 0x00000018ff547819 */ /* 0x000fe40000011465 */
[----:B------:R-:W-:Y:S02]  /*9c60*/  SHF.R.S32.HI R85, RZ, 0x18, R102 ;  /* 0x00000018ff557819 */ /* 0x000fe40000011466 */
[----:B------:R-:W-:Y:S02]  /*9c70*/  SHF.R.S32.HI R86, RZ, 0x18, R103 ;  /* 0x00000018ff567819 */ /* 0x000fe40000011467 */
[----:B------:R-:W-:Y:S02]  /*9c80*/  SHF.R.S32.HI R87, RZ, 0x18, R88 ;  /* 0x00000018ff577819 */ /* 0x000fe40000011458 */
[----:B------:R-:W-:Y:S02]  /*9c90*/  R2UR UR5, R108 ;  /* 0x000000006c0572ca */ /* 0x000fe400000e0000 */
[C---:B------:R-:W-:Y:S02]  /*9ca0*/  PRMT R143, R101.reuse, 0x8880, RZ ;  /* 0x00008880658f7816 */ /* 0x040fe400000000ff */
[----:B------:R-:W-:Y:S02]  /*9cb0*/  SHF.L.U32 R83, R101, 0x10, RZ ;  /* 0x0000001065537819 */ /* 0x000fe400000006ff */
[----:B------:R-:W-:Y:S02]  /*9cc0*/  PRMT R141, R102, 0x8880, RZ ;  /* 0x00008880668d7816 */ /* 0x000fe400000000ff */
[----:B------:R-:W-:Y:S02]  /*9cd0*/  SHF.R.S32.HI R83, RZ, 0x18, R83 ;  /* 0x00000018ff537819 */ /* 0x000fe40000011453 */
[C---:B------:R-:W-:Y:S02]  /*9ce0*/  PRMT R138, R103.reuse, 0x8880, RZ ;  /* 0x00008880678a7816 */ /* 0x040fe400000000ff */
[----:B------:R-:W-:Y:S01]  /*9cf0*/  SHF.L.U32 R137, R103, 0x10, RZ ;  /* 0x0000001067897819 */ /* 0x000fe200000006ff */
[----:B------:R-:W-:Y:S01]  /*9d00*/  UIADD3 UR5, UPT, UPT, UR5, 0xb0, URZ ;  /* 0x000000b005057890 */ /* 0x000fe2000fffe0ff */
[----:B-1----:R-:W-:Y:S01]  /*9d10*/  IMAD R4, R78, R4, RZ ;  /* 0x000000044e047224 */ /* 0x002fe200078e02ff */
[----:B------:R-:W-:Y:S01]  /*9d20*/  PRMT R135, R88, 0x8880, RZ ;  /* 0x0000888058877816 */ /* 0x000fe200000000ff */
[C---:B------:R-:W-:Y:S01]  /*9d30*/  IMAD R5, R78.reuse, R5, RZ ;  /* 0x000000054e057224 */ /* 0x040fe200078e02ff */
[----:B------:R-:W-:Y:S01]  /*9d40*/  UPRMT UR5, UR37, 0x654, UR5 ;  /* 0x0000065425057896 */ /* 0x000fe20008000005 */
[----:B------:R-:W-:Y:S01]  /*9d50*/  IMAD R4, R3, R82, R4 ;  /* 0x0000005203047224 */ /* 0x000fe200078e0204 */
[C---:B------:R-:W-:Y:S01]  /*9d60*/  PRMT R132, R89.reuse, 0x8880, RZ ;  /* 0x0000888059847816 */ /* 0x040fe200000000ff */
[----:B------:R-:W-:Y:S01]  /*9d70*/  IMAD R6, R78, R6, RZ ;  /* 0x000000064e067224 */ /* 0x000fe200078e02ff */
[----:B------:R-:W-:Y:S01]  /*9d80*/  SHF.L.U32 R131, R89, 0x10, RZ ;  /* 0x0000001059837819 */ /* 0x000fe200000006ff */
[----:B------:R-:W-:Y:S01]  /*9d90*/  IMAD R5, R0, R82, R5 ;  /* 0x0000005200057224 */ /* 0x000fe200078e0205 */
[----:B------:R-:W-:Y:S01]  /*9da0*/  PRMT R129, R90, 0x8880, RZ ;  /* 0x000088805a817816 */ /* 0x000fe200000000ff */
[----:B------:R-:W-:Y:S01]  /*9db0*/  IMAD R0, R78, R16, RZ ;  /* 0x000000104e007224 */ /* 0x000fe200078e02ff */
[----:B------:R-:W-:Y:S01]  /*9dc0*/  SHF.L.U32 R128, R90, 0x10, RZ ;  /* 0x000000105a807819 */ /* 0x000fe200000006ff */
[C---:B------:R-:W-:Y:S01]  /*9dd0*/  IMAD R7, R78.reuse, R7, RZ ;  /* 0x000000074e077224 */ /* 0x040fe200078e02ff */
[----:B------:R-:W-:Y:S01]  /*9de0*/  SYNCS.ARRIVE.TRANS64.RED.A1T0 RZ, [UR5], RZ ;  /* 0x000000ffffff79a7 */ /* 0x000fe20008100405 */
[C---:B------:R-:W-:Y:S01]  /*9df0*/  IMAD R16, R78.reuse, R20, RZ ;  /* 0x000000144e107224 */ /* 0x040fe200078e02ff */
[C---:B------:R-:W-:Y:S01]  /*9e00*/  PRMT R126, R91.reuse, 0x8880, RZ ;  /* 0x000088805b7e7816 */ /* 0x040fe200000000ff */
[C---:B------:R-:W-:Y:S01]  /*9e10*/  IMAD R20, R78.reuse, R24, RZ ;  /* 0x000000184e147224 */ /* 0x040fe200078e02ff */
[----:B------:R-:W-:Y:S01]  /*9e20*/  SHF.L.U32 R125, R91, 0x10, RZ ;  /* 0x000000105b7d7819 */ /* 0x000fe200000006ff */
[----:B------:R-:W-:Y:S01]  /*9e30*/  IMAD R6, R81, R82, R6 ;  /* 0x0000005251067224 */ /* 0x000fe200078e0206 */
[----:B------:R-:W-:Y:S01]  /*9e40*/  MOV R81, R143 ;  /* 0x0000008f00517202 */ /* 0x000fe20000000f00 */
[----:B------:R-:W-:Y:S01]  /*9e50*/  IMAD R24, R78, R28, RZ ;  /* 0x0000001c4e187224 */ /* 0x000fe200078e02ff */
[----:B------:R-:W-:Y:S01]  /*9e60*/  PRMT R123, R92, 0x8880, RZ ;  /* 0x000088805c7b7816 */ /* 0x000fe200000000ff */
[----:B------:R-:W-:Y:S01]  /*9e70*/  IMAD R28, R78, R32, RZ ;  /* 0x000000204e1c7224 */ /* 0x000fe200078e02ff */
[----:B------:R-:W-:Y:S01]  /*9e80*/  SHF.L.U32 R122, R92, 0x10, RZ ;  /* 0x000000105c7a7819 */ /* 0x000fe200000006ff */
[----:B------:R-:W-:Y:S01]  /*9e90*/  IMAD R7, R2, R82, R7 ;  /* 0x0000005202077224 */ /* 0x000fe200078e0207 */
[----:B------:R-:W-:Y:S01]  /*9ea0*/  PRMT R120, R93, 0x8880, RZ ;  /* 0x000088805d787816 */ /* 0x000fe200000000ff */
[----:B------:R-:W-:Y:S01]  /*9eb0*/  IMAD R32, R78, R36, RZ ;  /* 0x000000244e207224 */ /* 0x000fe200078e02ff */
[----:B------:R-:W-:Y:S01]  /*9ec0*/  PRMT R117, R94, 0x8880, RZ ;  /* 0x000088805e757816 */ /* 0x000fe200000000ff */
[----:B------:R-:W-:Y:S01]  /*9ed0*/  IMAD R2, R78, R17, RZ ;  /* 0x000000114e027224 */ /* 0x000fe200078e02ff */
[----:B------:R-:W-:Y:S01]  /*9ee0*/  SHF.L.U32 R116, R94, 0x10, RZ ;  /* 0x000000105e747819 */ /* 0x000fe200000006ff */
[----:B------:R-:W-:Y:S01]  /*9ef0*/  IMAD R36, R78, R40, RZ ;  /* 0x000000284e247224 */ /* 0x000fe200078e02ff */
[----:B------:R-:W-:Y:S01]  /*9f00*/  SHF.L.U32 R115, R94, 0x8, RZ ;  /* 0x000000085e737819 */ /* 0x000fe200000006ff */
[C---:B------:R-:W-:Y:S01]  /*9f10*/  IMAD R17, R78.reuse, R21, RZ ;  /* 0x000000154e117224 */ /* 0x040fe200078e02ff */
[C---:B------:R-:W-:Y:S01]  /*9f20*/  PRMT R114, R95.reuse, 0x8880, RZ ;  /* 0x000088805f727816 */ /* 0x040fe200000000ff */
[C---:B------:R-:W-:Y:S01]  /*9f30*/  IMAD R40, R78.reuse, R44, RZ ;  /* 0x0000002c4e287224 */ /* 0x040fe200078e02ff */
[----:B------:R-:W-:Y:S01]  /*9f40*/  SHF.L.U32 R113, R95, 0x10, RZ ;  /* 0x000000105f717819 */ /* 0x000fe200000006ff */
[----:B------:R-:W-:Y:S01]  /*9f50*/  IMAD R21, R78, R25, RZ ;  /* 0x000000194e157224 */ /* 0x000fe200078e02ff */
[----:B------:R-:W-:Y:S01]  /*9f60*/  PRMT R111, R96, 0x8880, RZ ;  /* 0x00008880606f7816 */ /* 0x000fe200000000ff */
        /* <DEDUP_REMOVED lines=8> */
[C---:B------:R-:W-:Y:S01]  /*9ff0*/  IMAD R52, R78.reuse, R56, RZ ;  /* 0x000000384e347224 */ /* 0x040fe200078e02ff */
[----:B------:R-:W-:Y:S01]  /*a000*/  SHF.L.U32 R142, R101, 0x8, RZ ;  /* 0x00000008658e7819 */ /* 0x000fe200000006ff */
[C---:B------:R-:W-:Y:S01]  /*a010*/  IMAD R8, R78.reuse, R8, RZ ;  /* 0x000000084e087224 */ /* 0x040fe200078e02ff */
[C---:B------:R-:W-:Y:S01]  /*a020*/  SHF.L.U32 R101, R99.reuse, 0x10, RZ ;  /* 0x0000001063657819 */ /* 0x040fe200000006ff */
[----:B------:R-:W-:Y:S01]  /*a030*/  IMAD R33, R78, R37, RZ ;  /* 0x000000254e217224 */ /* 0x000fe200078e02ff */
[----:B------:R-:W-:Y:S01]  /*a040*/  SHF.L.U32 R139, R102, 0x8, RZ ;  /* 0x00000008668b7819 */ /* 0x000fe200000006ff */
[C---:B------:R-:W-:Y:S01]  /*a050*/  IMAD R56, R78.reuse, R60, RZ ;  /* 0x0000003c4e387224 */ /* 0x040fe200078e02ff */
[----:B------:R-:W-:Y:S01]  /*a060*/  PRMT R102, R99, 0x8880, RZ ;  /* 0x0000888063667816 */ /* 0x000fe200000000ff */
[C---:B------:R-:W-:Y:S01]  /*a070*/  IMAD R37, R78.reuse, R41, RZ ;  /* 0x000000294e257224 */ /* 0x040fe200078e02ff */
[----:B------:R-:W-:Y:S01]  /*a080*/  SHF.L.U32 R136, R103, 0x8, RZ ;  /* 0x0000000867887819 */ /* 0x000fe200000006ff */
[C---:B------:R-:W-:Y:S01]  /*a090*/  IMAD R60, R78.reuse, R64, RZ ;  /* 0x000000404e3c7224 */ /* 0x040fe200078e02ff */
[----:B------:R-:W-:Y:S01]  /*a0a0*/  I2IP.S8.S32.SAT R64, R7, R6, RZ ;  /* 0x0000000607407239 */ /* 0x000fe200000014ff */
[C---:B------:R-:W-:Y:S01]  /*a0b0*/  IMAD R9, R78.reuse, R9, RZ ;  /* 0x000000094e097224 */ /* 0x040fe200078e02ff */
[----:B------:R-:W-:Y:S01]  /*a0c0*/  SHF.R.S32.HI R6, RZ, 0x18, R140 ;  /* 0x00000018ff067819 */ /* 0x000fe2000001148c */
[C---:B------:R-:W-:Y:S01]  /*a0d0*/  IMAD R41, R78.reuse, R45, RZ ;  /* 0x0000002d4e297224 */ /* 0x040fe200078e02ff */
[----:B------:R-:W-:Y:S01]  /*a0e0*/  SHF.R.S32.HI R7, RZ, 0x18, R142 ;  /* 0x00000018ff077819 */ /* 0x000fe2000001148e */
[----:B------:R-:W-:Y:S01]  /*a0f0*/  IMAD R45, R78, R49, RZ ;  /* 0x000000314e2d7224 */ /* 0x000fe200078e02ff */
[----:B------:R-:W-:Y:S01]  /*a100*/  SHF.L.U32 R133, R88, 0x8, RZ ;  /* 0x0000000858857819 */ /* 0x000fe200000006ff */
[C---:B------:R-:W-:Y:S01]  /*a110*/  IMAD R10, R78.reuse, R10, RZ ;  /* 0x0000000a4e0a7224 */ /* 0x040fe200078e02ff */
[----:B------:R-:W-:Y:S01]  /*a120*/  SHF.R.S32.HI R88, RZ, 0x18, R89 ;  /* 0x00000018ff587819 */ /* 0x000fe20000011459 */
[C---:B------:R-:W-:Y:S01]  /*a130*/  IMAD R49, R78.reuse, R53, RZ ;  /* 0x000000354e317224 */ /* 0x040fe200078e02ff */
[----:B------:R-:W-:Y:S01]  /*a140*/  SHF.L.U32 R130, R89, 0x8, RZ ;  /* 0x0000000859827819 */ /* 0x000fe200000006ff */
[-C--:B------:R-:W-:Y:S01]  /*a150*/  IMAD R8, R81, R82.reuse, R8 ;  /* 0x0000005251087224 */ /* 0x080fe200078e0208 */
[----:B------:R-:W-:Y:S01]  /*a160*/  SHF.R.S32.HI R81, RZ, 0x18, R139 ;  /* 0x00000018ff517819 */ /* 0x000fe2000001148b */
[C---:B------:R-:W-:Y:S01]  /*a170*/  IMAD R53, R78.reuse, R57, RZ ;  /* 0x000000394e357224 */ /* 0x040fe200078e02ff */
[----:B------:R-:W-:Y:S01]  /*a180*/  SHF.R.S32.HI R89, RZ, 0x18, R90 ;  /* 0x00000018ff597819 */ /* 0x000fe2000001145a */
[C---:B------:R-:W-:Y:S01]  /*a190*/  IMAD R11, R78.reuse, R11, RZ ;  /* 0x0000000b4e0b7224 */ /* 0x040fe200078e02ff */
[----:B------:R-:W-:Y:S01]  /*a1a0*/  SHF.R.S32.HI R90, RZ, 0x18, R91 ;  /* 0x00000018ff5a7819 */ /* 0x000fe2000001145b */
[C---:B------:R-:W-:Y:S01]  /*a1b0*/  IMAD R57, R78.reuse, R61, RZ ;  /* 0x0000003d4e397224 */ /* 0x040fe200078e02ff */
[----:B------:R-:W-:Y:S01]  /*a1c0*/  SHF.L.U32 R124, R91, 0x8, RZ ;  /* 0x000000085b7c7819 */ /* 0x000fe200000006ff */
[----:B------:R-:W-:Y:S01]  /*a1d0*/  IMAD R9, R83, R82, R9 ;  /* 0x0000005253097224 */ /* 0x000fe200078e0209 */
[----:B------:R-:W-:Y:S01]  /*a1e0*/  SHF.R.S32.HI R91, RZ, 0x18, R92 ;  /* 0x00000018ff5b7819 */ /* 0x000fe2000001145c */
[----:B------:R-:W-:Y:S01]  /*a1f0*/  IMAD R61, R78, R65, RZ ;  /* 0x000000414e3d7224 */ /* 0x000fe200078e02ff */
[----:B------:R-:W-:Y:S01]  /*a200*/  SHF.L.U32 R121, R92, 0x8, RZ ;  /* 0x000000085c797819 */ /* 0x000fe200000006ff */
[C---:B------:R-:W-:Y:S01]  /*a210*/  IMAD R12, R78.reuse, R12, RZ ;  /* 0x0000000c4e0c7224 */ /* 0x040fe200078e02ff */
[----:B------:R-:W-:Y:S01]  /*a220*/  SHF.R.S32.HI R92, RZ, 0x18, R93 ;  /* 0x00000018ff5c7819 */ /* 0x000fe2000001145d */
[----:B------:R-:W-:Y:S01]  /*a230*/  IMAD.MOV.U32 R65, RZ, RZ, R141 ;  /* 0x000000ffff417224 */ /* 0x000fe200078e008d */
[----:B------:R-:W-:Y:S01]  /*a240*/  SHF.L.U32 R118, R93, 0x8, RZ ;  /* 0x000000085d767819 */ /* 0x000fe200000006ff */
[----:B------:R-:W-:Y:S01]  /*a250*/  IMAD R10, R7, R82, R10 ;  /* 0x00000052070a7224 */ /* 0x000fe200078e020a */
[----:B------:R-:W-:Y:S01]  /*a260*/  MOV R7, R138 ;  /* 0x0000008a00077202 */ /* 0x000fe20000000f00 */
[----:B------:R-:W-:Y:S01]  /*a270*/  IMAD R13, R78, R13, RZ ;  /* 0x0000000d4e0d7224 */ /* 0x000fe200078e02ff */
[----:B------:R-:W-:Y:S01]  /*a280*/  SHF.R.S32.HI R93, RZ, 0x18, R94 ;  /* 0x00000018ff5d7819 */ /* 0x000fe2000001145e */
[----:B------:R-:W-:Y:S01]  /*a290*/  IMAD R11, R84, R82, R11 ;  /* 0x00000052540b7224 */ /* 0x000fe200078e020b */
[----:B------:R-:W-:Y:S01]  /*a2a0*/  I2IP.S8.S32.SAT R84, R5, R4, R64 ;  /* 0x0000000405547239 */ /* 0x000fe20000001440 */
[C---:B------:R-:W-:Y:S01]  /*a2b0*/  IMAD R14, R78.reuse, R14, RZ ;  /* 0x0000000e4e0e7224 */ /* 0x040fe200078e02ff */
[----:B------:R-:W-:Y:S01]  /*a2c0*/  SHF.R.S32.HI R5, RZ, 0x18, R137 ;  /* 0x00000018ff057819 */ /* 0x000fe20000011489 */
[----:B------:R-:W-:Y:S01]  /*a2d0*/  IMAD R12, R65, R82, R12 ;  /* 0x00000052410c7224 */ /* 0x000fe200078e020c */
[----:B------:R-:W-:Y:S01]  /*a2e0*/  I2IP.S8.S32.SAT R10, R11, R10, RZ ;  /* 0x0000000a0b0a7239 */ /* 0x000fe200000014ff */
[----:B------:R-:W-:Y:S01]  /*a2f0*/  IMAD R15, R78, R15, RZ ;  /* 0x0000000f4e0f7224 */ /* 0x000fe200078e02ff */
[----:B------:R-:W-:Y:S01]  /*a300*/  SHF.R.S32.HI R94, RZ, 0x18, R95 ;  /* 0x00000018ff5e7819 */ /* 0x000fe2000001145f */
[-C--:B------:R-:W-:Y:S01]  /*a310*/  IMAD R13, R6, R82.reuse, R13 ;  /* 0x00000052060d7224 */ /* 0x080fe200078e020d */
[----:B------:R-:W-:Y:S01]  /*a320*/  SHF.R.S32.HI R6, RZ, 0x18, R134 ;  /* 0x00000018ff067819 */ /* 0x000fe20000011486 */
[-C--:B------:R-:W-:Y:S01]  /*a330*/  IMAD R14, R81, R82.reuse, R14 ;  /* 0x00000052510e7224 */ /* 0x080fe200078e020e */
        /* <DEDUP_REMOVED lines=10> */
[----:B------:R-:W-:Y:S01]  /*a3e0*/  MOV R5, R135 ;  /* 0x0000008700057202 */ /* 0x000fe20000000f00 */
[-C--:B------:R-:W-:Y:S01]  /*a3f0*/  IMAD R3, R4, R82.reuse, R3 ;  /* 0x0000005204037224 */ /* 0x080fe200078e0203 */
[----:B------:R-:W-:Y:S01]  /*a400*/  SHF.R.S32.HI R4, RZ, 0x18, R131 ;  /* 0x00000018ff047819 */ /* 0x000fe20000011483 */
[----:B------:R-:W-:Y:S01]  /*a410*/  IMAD R19, R86, R82, R19 ;  /* 0x0000005256137224 */ /* 0x000fe200078e0213 */
[----:B------:R-:W-:Y:S01]  /*a420*/  I2IP.S8.S32.SAT R86, R13, R12, R14 ;  /* 0x0000000c0d567239 */ /* 0x000fe2000000140e */
[----:B------:R-:W-:Y:S01]  /*a430*/  IMAD R18, R78, R22, RZ ;  /* 0x000000164e127224 */ /* 0x000fe200078e02ff */
[----:B------:R-:W-:Y:S01]  /*a440*/  SHF.L.U32 R109, R96, 0x8, RZ ;  /* 0x00000008606d7819 */ /* 0x000fe200000006ff */
[----:B------:R-:W-:Y:S01]  /*a450*/  IMAD R16, R5, R82, R16 ;  /* 0x0000005205107224 */ /* 0x000fe200078e0210 */
[----:B------:R-:W-:Y:S01]  /*a460*/  I2IP.S8.S32.SAT R19, R19, R3, RZ ;  /* 0x0000000313137239 */ /* 0x000fe200000014ff */
[----:B------:R-:W-:Y:S01]  /*a470*/  IMAD R23, R78, R23, RZ ;  /* 0x000000174e177224 */ /* 0x000fe200078e02ff */
[----:B------:R-:W-:Y:S01]  /*a480*/  MOV R3, R132 ;  /* 0x0000008400037202 */ /* 0x000fe20000000f00 */
[-C--:B------:R-:W-:Y:S01]  /*a490*/  IMAD R17, R6, R82.reuse, R17 ;  /* 0x0000005206117224 */ /* 0x080fe200078e0211 */
[----:B------:R-:W-:Y:S01]  /*a4a0*/  MOV R5, R129 ;  /* 0x0000008100057202 */ /* 0x000fe20000000f00 */
[-C--:B------:R-:W-:Y:S01]  /*a4b0*/  IMAD R18, R7, R82.reuse, R18 ;  /* 0x0000005207127224 */ /* 0x080fe200078e0212 */
[----:B------:R-:W-:Y:S01]  /*a4c0*/  SHF.R.S32.HI R7, RZ, 0x18, R127 ;  /* 0x00000018ff077819 */ /* 0x000fe2000001147f */
[----:B------:R-:W-:Y:S01]  /*a4d0*/  IMAD R23, R87, R82, R23 ;  /* 0x0000005257177224 */ /* 0x000fe200078e0217 */
[----:B------:R-:W-:Y:S01]  /*a4e0*/  I2IP.S8.S32.SAT R87, R2, R0, R19 ;  /* 0x0000000002577239 */ /* 0x000fe20000001413 */
[----:B------:R-:W-:Y:S01]  /*a4f0*/  IMAD R20, R3, R82, R20 ;  /* 0x0000005203147224 */ /* 0x000fe200078e0214 */
[----:B------:R-:W-:Y:S01]  /*a500*/  SHF.R.S32.HI R3, RZ, 0x18, R130 ;  /* 0x00000018ff037819 */ /* 0x000fe20000011482 */
[C---:B------:R-:W-:Y:S01]  /*a510*/  IMAD R22, R78.reuse, R26, RZ ;  /* 0x0000001a4e167224 */ /* 0x040fe200078e02ff */
[----:B------:R-:W-:Y:S01]  /*a520*/  I2IP.S8.S32.SAT R18, R23, R18, RZ ;  /* 0x0000001217127239 */ /* 0x000fe200000014ff */
[----:B------:R-:W-:Y:S01]  /*a530*/  IMAD R27, R78, R27, RZ ;  /* 0x0000001b4e1b7224 */ /* 0x000fe200078e02ff */
[----:B------:R1:W-:Y:S01]  /*a540*/  STS.128 [R153+UR49+0xa200], R84 ;  /* 0x00a2005499007988 */ /* 0x0003e20008000c31 */
[----:B------:R-:W-:Y:S01]  /*a550*/  IMAD R21, R4, R82, R21 ;  /* 0x0000005204157224 */ /* 0x000fe200078e0215 */
[----:B------:R-:W-:Y:S01]  /*a560*/  I2IP.S8.S32.SAT R16, R17, R16, R18 ;  /* 0x0000001011107239 */ /* 0x000fe20000001412 */
[-C--:B------:R-:W-:Y:S01]  /*a570*/  IMAD R22, R3, R82.reuse, R22 ;  /* 0x0000005203167224 */ /* 0x080fe200078e0216 */
[----:B------:R-:W-:Y:S01]  /*a580*/  SHF.R.S32.HI R0, RZ, 0x18, R128 ;  /* 0x00000018ff007819 */ /* 0x000fe20000011480 */
[----:B------:R-:W-:Y:S01]  /*a590*/  IMAD R27, R88, R82, R27 ;  /* 0x00000052581b7224 */ /* 0x000fe200078e021b */
[----:B------:R-:W-:Y:S01]  /*a5a0*/  SHF.R.S32.HI R96, RZ, 0x18, R97 ;  /* 0x00000018ff607819 */ /* 0x000fe20000011461 */
[C---:B------:R-:W-:Y:S01]  /*a5b0*/  IMAD R26, R78.reuse, R30, RZ ;  /* 0x0000001e4e1a7224 */ /* 0x040fe200078e02ff */
[----:B------:R-:W-:Y:S01]  /*a5c0*/  SHF.L.U32 R106, R97, 0x8, RZ ;  /* 0x00000008616a7819 */ /* 0x000fe200000006ff */
[----:B------:R-:W-:Y:S01]  /*a5d0*/  IMAD R24, R5, R82, R24 ;  /* 0x0000005205187224 */ /* 0x000fe200078e0218 */
[----:B------:R-:W-:Y:S01]  /*a5e0*/  I2IP.S8.S32.SAT R17, R27, R22, RZ ;  /* 0x000000161b117239 */ /* 0x000fe200000014ff */
[----:B------:R-:W-:Y:S01]  /*a5f0*/  IMAD R31, R78, R31, RZ ;  /* 0x0000001f4e1f7224 */ /* 0x000fe200078e02ff */
[----:B------:R-:W-:Y:S01]  /*a600*/  SHF.R.S32.HI R5, RZ, 0x18, R124 ;  /* 0x00000018ff057819 */ /* 0x000fe2000001147c */
[----:B------:R-:W-:Y:S01]  /*a610*/  IMAD R25, R0, R82, R25 ;  /* 0x0000005200197224 */ /* 0x000fe200078e0219 */
[----:B------:R-:W-:Y:S01]  /*a620*/  I2IP.S8.S32.SAT R17, R21, R20, R17 ;  /* 0x0000001415117239 */ /* 0x000fe20000001411 */
[-C--:B------:R-:W-:Y:S01]  /*a630*/  IMAD R26, R7, R82.reuse, R26 ;  /* 0x00000052071a7224 */ /* 0x080fe200078e021a */
[----:B------:R-:W-:Y:S01]  /*a640*/  SHF.R.S32.HI R0, RZ, 0x18, R125 ;  /* 0x00000018ff007819 */ /* 0x000fe2000001147d */
[----:B------:R-:W-:Y:S01]  /*a650*/  IMAD.MOV.U32 R3, RZ, RZ, R126 ;  /* 0x000000ffff037224 */ /* 0x000fe200078e007e */
[----:B------:R-:W-:Y:S01]  /*a660*/  SHF.R.S32.HI R7, RZ, 0x18, R118 ;  /* 0x00000018ff077819 */ /* 0x000fe20000011476 */
[----:B------:R-:W-:Y:S01]  /*a670*/  IMAD R31, R89, R82, R31 ;  /* 0x00000052591f7224 */ /* 0x000fe200078e021f */
[----:B------:R-:W-:Y:S01]  /*a680*/  SHF.R.S32.HI R97, RZ, 0x18, R98 ;  /* 0x00000018ff617819 */ /* 0x000fe20000011462 */
[----:B------:R-:W-:Y:S01]  /*a690*/  IMAD R30, R78, R34, RZ ;  /* 0x000000224e1e7224 */ /* 0x000fe200078e02ff */
[----:B------:R-:W-:Y:S01]  /*a6a0*/  SHF.L.U32 R103, R98, 0x8, RZ ;  /* 0x0000000862677819 */ /* 0x000fe200000006ff */
[----:B------:R-:W-:Y:S01]  /*a6b0*/  IMAD R28, R3, R82, R28 ;  /* 0x00000052031c7224 */ /* 0x000fe200078e021c */
[----:B------:R-:W-:Y:S01]  /*a6c0*/  I2IP.S8.S32.SAT R18, R31, R26, RZ ;  /* 0x0000001a1f127239 */ /* 0x000fe200000014ff */
[----:B------:R-:W-:Y:S01]  /*a6d0*/  IMAD R35, R78, R35, RZ ;  /* 0x000000234e237224 */ /* 0x000fe200078e02ff */
[----:B------:R-:W-:Y:S01]  /*a6e0*/  MOV R3, R123 ;  /* 0x0000007b00037202 */ /* 0x000fe20000000f00 */
[----:B------:R-:W-:Y:S01]  /*a6f0*/  IMAD R29, R0, R82, R29 ;  /* 0x00000052001d7224 */ /* 0x000fe200078e021d */
[----:B------:R-:W-:Y:S01]  /*a700*/  I2IP.S8.S32.SAT R18, R25, R24, R18 ;  /* 0x0000001819127239 */ /* 0x000fe20000001412 */
[-C--:B------:R-:W-:Y:S01]  /*a710*/  IMAD R30, R5, R82.reuse, R30 ;  /* 0x00000052051e7224 */ /* 0x080fe200078e021e */
[----:B------:R-:W-:Y:S01]  /*a720*/  SHF.R.S32.HI R0, RZ, 0x18, R122 ;  /* 0x00000018ff007819 */ /* 0x000fe2000001147a */
[----:B------:R-:W-:Y:S01]  /*a730*/  IMAD R35, R90, R82, R35 ;  /* 0x000000525a237224 */ /* 0x000fe200078e0223 */
[----:B------:R-:W-:Y:S01]  /*a740*/  MOV R5, R120 ;  /* 0x0000007800057202 */ /* 0x000fe20000000f00 */
[----:B------:R-:W-:Y:S01]  /*a750*/  IMAD R32, R3, R82, R32 ;  /* 0x0000005203207224 */ /* 0x000fe200078e0220 */
[----:B------:R-:W-:Y:S01]  /*a760*/  SHF.R.S32.HI R3, RZ, 0x18, R121 ;  /* 0x00000018ff037819 */ /* 0x000fe20000011479 */
[C---:B------:R-:W-:Y:S01]  /*a770*/  IMAD R34, R78.reuse, R38, RZ ;  /* 0x000000264e227224 */ /* 0x040fe200078e02ff */
[----:B------:R-:W-:Y:S01]  /*a780*/  I2IP.S8.S32.SAT R19, R35, R30, RZ ;  /* 0x0000001e23137239 */ /* 0x000fe200000014ff */
[----:B------:R-:W-:Y:S01]  /*a790*/  IMAD R39, R78, R39, RZ ;  /* 0x000000274e277224 */ /* 0x000fe200078e02ff */
[----:B------:R-:W-:Y:S01]  /*a7a0*/  SHF.R.S32.HI R98, RZ, 0x18, R99 ;  /* 0x00000018ff627819 */ /* 0x000fe20000011463 */
[----:B------:R-:W-:Y:S01]  /*a7b0*/  IMAD R33, R0, R82, R33 ;  /* 0x0000005200217224 */ /* 0x000fe200078e0221 */
[----:B------:R-:W-:Y:S01]  /*a7c0*/  I2IP.S8.S32.SAT R19, R29, R28, R19 ;  /* 0x0000001c1d137239 */ /* 0x000fe20000001413 */
[-C--:B------:R-:W-:Y:S01]  /*a7d0*/  IMAD R34, R3, R82.reuse, R34 ;  /* 0x0000005203227224 */ /* 0x080fe200078e0222 */
[----:B------:R-:W-:Y:S01]  /*a7e0*/  SHF.R.S32.HI R0, RZ, 0x18, R119 ;  /* 0x00000018ff007819 */ /* 0x000fe20000011477 */
[----:B------:R-:W-:Y:S01]  /*a7f0*/  IMAD R39, R91, R82, R39 ;  /* 0x000000525b277224 */ /* 0x000fe200078e0227 */
[----:B------:R-:W-:Y:S01]  /*a800*/  MOV R3, R117 ;  /* 0x0000007500037202 */ /* 0x000fe20000000f00 */
[C---:B------:R-:W-:Y:S01]  /*a810*/  IMAD R38, R78.reuse, R42, RZ ;  /* 0x0000002a4e267224 */ /* 0x040fe200078e02ff */
[----:B------:R1:W-:Y:S01]  /*a820*/  STS.128 [R172+0xa200], R16 ;  /* 0x00a20010ac007388 */ /* 0x0003e20000000c00 */
        /* <DEDUP_REMOVED lines=8> */
[-C--:B------:R-:W-:Y:S01]  /*a8b0*/  IMAD R43, R92, R82.reuse, R43 ;  /* 0x000000525c2b7224 */ /* 0x080fe200078e022b */
[----:B------:R-:W-:Y:S01]  /*a8c0*/  SHF.R.S32.HI R7, RZ, 0x18, R112 ;  /* 0x00000018ff077819 */ /* 0x000fe20000011470 */
[----:B------:R-:W-:Y:S01]  /*a8d0*/  IMAD R40, R3, R82, R40 ;  /* 0x0000005203287224 */ /* 0x000fe200078e0228 */
[----:B------:R-:W-:Y:S01]  /*a8e0*/  SHF.R.S32.HI R3, RZ, 0x18, R115 ;  /* 0x00000018ff037819 */ /* 0x000fe20000011473 */
[C---:B------:R-:W-:Y:S01]  /*a8f0*/  IMAD R42, R78.reuse, R46, RZ ;  /* 0x0000002e4e2a7224 */ /* 0x040fe200078e02ff */
[----:B------:R-:W-:Y:S01]  /*a900*/  I2IP.S8.S32.SAT R38, R43, R38, RZ ;  /* 0x000000262b267239 */ /* 0x000fe200000014ff */
[----:B------:R-:W-:Y:S01]  /*a910*/  IMAD R47, R78, R47, RZ ;  /* 0x0000002f4e2f7224 */ /* 0x000fe200078e02ff */
[----:B------:R-:W-:Y:S01]  /*a920*/  SHF.L.U32 R100, R99, 0x8, RZ ;  /* 0x0000000863647819 */ /* 0x000fe200000006ff */
[----:B------:R-:W-:Y:S01]  /*a930*/  IMAD R41, R0, R82, R41 ;  /* 0x0000005200297224 */ /* 0x000fe200078e0229 */
[----:B------:R-:W-:Y:S01]  /*a940*/  I2IP.S8.S32.SAT R33, R37, R36, R38 ;  /* 0x0000002425217239 */ /* 0x000fe20000001426 */
[-C--:B------:R-:W-:Y:S01]  /*a950*/  IMAD R42, R3, R82.reuse, R42 ;  /* 0x00000052032a7224 */ /* 0x080fe200078e022a */
[----:B------:R-:W-:Y:S01]  /*a960*/  SHF.R.S32.HI R0, RZ, 0x18, R113 ;  /* 0x00000018ff007819 */ /* 0x000fe20000011471 */
[----:B------:R-:W-:Y:S01]  /*a970*/  IMAD R47, R93, R82, R47 ;  /* 0x000000525d2f7224 */ /* 0x000fe200078e022f */
[----:B------:R-:W-:Y:S01]  /*a980*/  IADD3 R76, PT, PT, R76, 0x1, RZ ;  /* 0x000000014c4c7810 */ /* 0x000fe20007ffe0ff */
[C---:B------:R-:W-:Y:S02]  /*a990*/  IMAD R46, R78.reuse, R50, RZ ;  /* 0x000000324e2e7224 */ /* 0x040fe400078e02ff */
        /* <DEDUP_REMOVED lines=8> */
[----:B------:R-:W-:Y:S02]  /*aa20*/  IMAD.MOV.U32 R3, RZ, RZ, R111 ;  /* 0x000000ffff037224 */ /* 0x000fe400078e006f */
[-C--:B------:R-:W-:Y:S02]  /*aa30*/  IMAD R51, R94, R82.reuse, R51 ;  /* 0x000000525e337224 */ /* 0x080fe400078e0233 */
[----:B------:R-:W-:Y:S01]  /*aa40*/  IMAD R48, R3, R82, R48 ;  /* 0x0000005203307224 */ /* 0x000fe200078e0230 */
[----:B------:R-:W-:Y:S01]  /*aa50*/  SHF.R.S32.HI R3, RZ, 0x18, R109 ;  /* 0x00000018ff037819 */ /* 0x000fe2000001146d */
[C---:B------:R-:W-:Y:S01]  /*aa60*/  IMAD R50, R78.reuse, R54, RZ ;  /* 0x000000364e327224 */ /* 0x040fe200078e02ff */
[----:B------:R-:W-:Y:S01]  /*aa70*/  I2IP.S8.S32.SAT R35, R51, R46, RZ ;  /* 0x0000002e33237239 */ /* 0x000fe200000014ff */
[----:B------:R-:W-:Y:S02]  /*aa80*/  IMAD R55, R78, R55, RZ ;  /* 0x000000374e377224 */ /* 0x000fe400078e02ff */
[----:B------:R-:W-:Y:S01]  /*aa90*/  IMAD R49, R0, R82, R49 ;  /* 0x0000005200317224 */ /* 0x000fe200078e0231 */
[----:B------:R-:W-:Y:S01]  /*aaa0*/  I2IP.S8.S32.SAT R35, R45, R44, R35 ;  /* 0x0000002c2d237239 */ /* 0x000fe20000001423 */
[-C--:B------:R-:W-:Y:S01]  /*aab0*/  IMAD R50, R3, R82.reuse, R50 ;  /* 0x0000005203327224 */ /* 0x080fe200078e0232 */
[----:B------:R-:W-:Y:S01]  /*aac0*/  SHF.R.S32.HI R0, RZ, 0x18, R107 ;  /* 0x00000018ff007819 */ /* 0x000fe2000001146b */
[----:B------:R-:W-:Y:S01]  /*aad0*/  IMAD R55, R95, R82, R55 ;  /* 0x000000525f377224 */ /* 0x000fe200078e0237 */
[----:B------:R-:W-:Y:S01]  /*aae0*/  SHF.R.S32.HI R3, RZ, 0x18, R106 ;  /* 0x00000018ff037819 */ /* 0x000fe2000001146a */
        /* <DEDUP_REMOVED lines=11> */
[----:B------:R-:W-:Y:S01]  /*aba0*/  SHF.R.S32.HI R3, RZ, 0x18, R103 ;  /* 0x00000018ff037819 */ /* 0x000fe20000011467 */
[----:B------:R-:W-:Y:S02]  /*abb0*/  IMAD R58, R78, R62, RZ ;  /* 0x0000003e4e3a7224 */ /* 0x000fe400078e02ff */
[----:B------:R-:W-:Y:S01]  /*abc0*/  IMAD R56, R5, R82, R56 ;  /* 0x0000005205387224 */ /* 0x000fe200078e0238 */
[----:B------:R-:W-:Y:S01]  /*abd0*/  MOV R5, R102 ;  /* 0x0000006600057202 */ /* 0x000fe20000000f00 */
[----:B------:R-:W-:Y:S01]  /*abe0*/  IMAD R57, R0, R82, R57 ;  /* 0x0000005200397224 */ /* 0x000fe200078e0239 */
[----:B------:R-:W-:Y:S01]  /*abf0*/  SHF.R.S32.HI R0, RZ, 0x18, R101 ;  /* 0x00000018ff007819 */ /* 0x000fe20000011465 */
[C---:B------:R-:W-:Y:S01]  /*ac00*/  IMAD R63, R78.reuse, R63, RZ ;  /* 0x0000003f4e3f7224 */ /* 0x040fe200078e02ff */
[----:B------:R-:W-:Y:S01]  /*ac10*/  I2IP.S8.S32.SAT R54, R59, R54, RZ ;  /* 0x000000363b367239 */ /* 0x000fe200000014ff */
[-C--:B------:R-:W-:Y:S01]  /*ac20*/  IMAD R58, R3, R82.reuse, R58 ;  /* 0x00000052033a7224 */ /* 0x080fe200078e023a */
[----:B------:R-:W-:Y:S01]  /*ac30*/  SHF.R.S32.HI R3, RZ, 0x18, R100 ;  /* 0x00000018ff037819 */ /* 0x000fe20000011464 */
[----:B------:R-:W-:Y:S01]  /*ac40*/  IMAD R63, R97, R82, R63 ;  /* 0x00000052613f7224 */ /* 0x000fe200078e023f */
[----:B------:R-:W-:Y:S01]  /*ac50*/  I2IP.S8.S32.SAT R49, R53, R52, R54 ;  /* 0x0000003435317239 */ /* 0x000fe20000001436 */
        /* <DEDUP_REMOVED lines=28> */
.L_x_120:
[----:B------:R-:W-:Y:S05]  /*ae20*/  BSYNC.RECONVERGENT B0 ;  /* 0x0000000000007941 */ /* 0x000fea0003800200 */
.L_x_119:
[----:B------:R-:W-:Y:S01]  /*ae30*/  BAR.SYNC.DEFER_BLOCKING 0x1, 0x80 ;  /* 0x0042000000007b1d */ /* 0x000fe20000010000 */
[----:B------:R-:W-:Y:S01]  /*ae40*/  ISETP.NE.AND P2, PT, R168, RZ, PT ;  /* 0x000000ffa800720c */ /* 0x000fe20003f45270 */
[----:B------:R-:W-:Y:S01]  /*ae50*/  IMAD.IADD R20, R75, 0x1, R150 ;  /* 0x000000014b147824 */ /* 0x000fe200078e0296 */
[----:B------:R-:W-:Y:S01]  /*ae60*/  ISETP.NE.AND P0, PT, R169, 0x2, PT ;  /* 0x00000002a900780c */ /* 0x000fe20003f05270 */
[----:B------:R-:W-:Y:S01]  /*ae70*/  IMAD.IADD R21, R77, 0x1, R152 ;  /* 0x000000014d157824 */ /* 0x000fe200078e0298 */
[----:B------:R-:W-:Y:S02]  /*ae80*/  ISETP.NE.AND P1, PT, R76, 0x2, PT ;  /* 0x000000024c00780c */ /* 0x000fe40003f25270 */
[----:B------:R-:W-:Y:S02]  /*ae90*/  SEL R0, RZ, 0x1, P0 ;  /* 0x00000001ff007807 */ /* 0x000fe40000000000 */
[----:B------:R-:W-:Y:S02]  /*aea0*/  SEL R3, RZ, 0x1, P1 ;  /* 0x00000001ff037807 */ /* 0x000fe40000800000 */
[----:B------:R-:W-:Y:S02]  /*aeb0*/  LOP3.LUT R161, R161, R0, RZ, 0x3c, !PT ;  /* 0x00000000a1a17212 */ /* 0x000fe400078e3cff */
[----:B------:R-:W-:Y:S02]  /*aec0*/  LOP3.LUT R162, R162, R3, RZ, 0x3c, !PT ;  /* 0x00000003a2a27212 */ /* 0x000fe400078e3cff */
[----:B------:R-:W-:Y:S02]  /*aed0*/  @P2 R2UR UR36, R158 ;  /* 0x000000009e2422ca */ /* 0x000fe400000e0000 */
[----:B------:R-:W-:Y:S02]  /*aee0*/  SEL R169, R169, RZ, P0 ;  /* 0x000000ffa9a97207 */ /* 0x000fe40000000000 */
[----:B------:R-:W-:Y:S01]  /*aef0*/  SEL R76, R76, RZ, P1 ;  /* 0x000000ff4c4c7207 */ /* 0x000fe20000800000 */
[----:B------:R-:W-:Y:S10]  /*af00*/  @P2 BRA `(.L_x_121) ;  /* 0xffffff9800a82947 */ /* 0x000ff4000383ffff */
[----:B------:R-:W-:Y:S05]  /*af10*/  EXIT ;  /* 0x000000000000794d */ /* 0x000fea0003800000 */
.L_x_19:
[----:B--2---:R2:W1:Y:S02]  /*af20*/  SYNCS.PHASECHK.TRANS64.TRYWAIT P0, [R3+URZ+0xd0], R2 ;  /* 0x0000d002030075a7 */ /* 0x00446400080011ff */
[----:B-1----:R-:W-:Y:S05]  /*af30*/  @!P0 NANOSLEEP.SYNCS 0x989680 ;  /* 0x009896800000895d */ /* 0x002fea0003900000 */
[----:B------:R-:W1:Y:S02]  /*af40*/  @!P0 SYNCS.PHASECHK.TRANS64 P0, [R3+URZ+0xd0], R2 ;  /* 0x0000d002030085a7 */ /* 0x000e6400080010ff */
[----:B-1----:R-:W-:Y:S05]  /*af50*/  @!P0 BRA `(.L_x_19) ;  /* 0xfffffffc00f08947 */ /* 0x002fea000383ffff */
[----:B------:R-:W-:Y:S05]  /*af60*/  BRA `(.L_x_122) ;  /* 0xffffff6400887947 */ /* 0x000fea000383ffff */
.L_x_22:
[----:B-1----:R-:W-:-:S07]  /*af70*/  MOV R2, UR33 ;  /* 0x0000002100027c02 */ /* 0x002fce0008000f00 */
.L_x_123:
[----:B-1----:R1:W2:Y:S02]  /*af80*/  SYNCS.PHASECHK.TRANS64.TRYWAIT P0, [R2+URZ+0x18], R5 ;  /* 0x00001805020075a7 */ /* 0x0022a400080011ff */
[----:B--2---:R-:W-:Y:S05]  /*af90*/  @!P0 NANOSLEEP.SYNCS 0x989680 ;  /* 0x009896800000895d */ /* 0x004fea0003900000 */
[----:B------:R-:W2:Y:S02]  /*afa0*/  @!P0 SYNCS.PHASECHK.TRANS64 P0, [R2+URZ+0x18], R5 ;  /* 0x00001805020085a7 */ /* 0x000ea400080010ff */
[----:B--2---:R-:W-:Y:S05]  /*afb0*/  @!P0 BRA `(.L_x_123) ;  /* 0xfffffffc00f08947 */ /* 0x004fea000383ffff */
[----:B------:R-:W-:Y:S05]  /*afc0*/  BRA `(.L_x_21) ;  /* 0xffffff6400d87947 */ /* 0x000fea000383ffff */
.L_x_28:
[----:B-1----:R-:W-:-:S07]  /*afd0*/  MOV R2, UR17 ;  /* 0x0000001100027c02 */ /* 0x002fce0008000f00 */
.L_x_124:
[----:B-1----:R1:W2:Y:S02]  /*afe0*/  SYNCS.PHASECHK.TRANS64.TRYWAIT P0, [R2+URZ+0x18], R5 ;  /* 0x00001805020075a7 */ /* 0x0022a400080011ff */
[----:B--2---:R-:W-:Y:S05]  /*aff0*/  @!P0 NANOSLEEP.SYNCS 0x989680 ;  /* 0x009896800000895d */ /* 0x004fea0003900000 */
[----:B------:R-:W2:Y:S02]  /*b000*/  @!P0 SYNCS.PHASECHK.TRANS64 P0, [R2+URZ+0x18], R5 ;  /* 0x00001805020085a7 */ /* 0x000ea400080010ff */
[----:B--2---:R-:W-:Y:S05]  /*b010*/  @!P0 BRA `(.L_x_124) ;  /* 0xfffffffc00f08947 */ /* 0x004fea000383ffff */
[----:B------:R-:W-:Y:S05]  /*b020*/  BRA `(.L_x_27) ;  /* 0xffffff6800807947 */ /* 0x000fea000383ffff */
.L_x_32:
[----:B-1----:R1:W2:Y:S02]  /*b030*/  SYNCS.PHASECHK.TRANS64.TRYWAIT P0, [R2+URZ+0x80], R3 ;  /* 0x00008003020075a7 */ /* 0x0022a400080011ff */
[----:B--2---:R-:W-:Y:S05]  /*b040*/  @!P0 NANOSLEEP.SYNCS 0x989680 ;  /* 0x009896800000895d */ /* 0x004fea0003900000 */
[----:B------:R-:W2:Y:S02]  /*b050*/  @!P0 SYNCS.PHASECHK.TRANS64 P0, [R2+URZ+0x80], R3 ;  /* 0x00008003020085a7 */ /* 0x000ea400080010ff */
[----:B--2---:R-:W-:Y:S05]  /*b060*/  @!P0 BRA `(.L_x_32) ;  /* 0xfffffffc00f08947 */ /* 0x004fea000383ffff */
[----:B------:R-:W-:Y:S05]  /*b070*/  BRA `(.L_x_125) ;  /* 0xffffff6c00107947 */ /* 0x000fea000383ffff */
.L_x_36:
[----:B----4-:R-:W-:-:S07]  /*b080*/  MOV R0, UR5 ;  /* 0x0000000500007c02 */ /* 0x010fce0008000f00 */
.L_x_126:
[----:B-1----:R1:W2:Y:S02]  /*b090*/  SYNCS.PHASECHK.TRANS64.TRYWAIT P0, [R0+URZ], R3 ;  /* 0x00000003000075a7 */ /* 0x0022a400080011ff */
[----:B--2---:R-:W-:Y:S05]  /*b0a0*/  @!P0 NANOSLEEP.SYNCS 0x989680 ;  /* 0x009896800000895d */ /* 0x004fea0003900000 */
[----:B------:R-:W2:Y:S02]  /*b0b0*/  @!P0 SYNCS.PHASECHK.TRANS64 P0, [R0+URZ], R3 ;  /* 0x00000003000085a7 */ /* 0x000ea400080010ff */
[----:B--2---:R-:W-:Y:S05]  /*b0c0*/  @!P0 BRA `(.L_x_126) ;  /* 0xfffffffc00f08947 */ /* 0x004fea000383ffff */
[----:B------:R-:W-:Y:S05]  /*b0d0*/  BRA `(.L_x_127) ;  /* 0xffffff7000807947 */ /* 0x000fea000383ffff */
.L_x_37:
[----:B----4-:R-:W-:-:S07]  /*b0e0*/  MOV R0, UR5 ;  /* 0x0000000500007c02 */ /* 0x010fce0008000f00 */
.L_x_128:
[----:B-1----:R1:W2:Y:S02]  /*b0f0*/  SYNCS.PHASECHK.TRANS64.TRYWAIT P0, [R0+URZ], R3 ;  /* 0x00000003000075a7 */ /* 0x0022a400080011ff */
[----:B--2---:R-:W-:Y:S05]  /*b100*/  @!P0 NANOSLEEP.SYNCS 0x989680 ;  /* 0x009896800000895d */ /* 0x004fea0003900000 */
[----:B------:R-:W2:Y:S02]  /*b110*/  @!P0 SYNCS.PHASECHK.TRANS64 P0, [R0+URZ], R3 ;  /* 0x00000003000085a7 */ /* 0x000ea400080010ff */
[----:B--2---:R-:W-:Y:S05]  /*b120*/  @!P0 BRA `(.L_x_128) ;  /* 0xfffffffc00f08947 */ /* 0x004fea000383ffff */
[----:B------:R-:W-:Y:S05]  /*b130*/  BRA `(.L_x_129) ;  /* 0xffffff70008c7947 */ /* 0x000fea000383ffff */
.L_x_40:
[----:B-1----:R1:W2:Y:S02]  /*b140*/  SYNCS.PHASECHK.TRANS64.TRYWAIT P0, [R0+URZ+0xc0], R5 ;  /* 0x0000c005000075a7 */ /* 0x0022a400080011ff */
[----:B--2---:R-:W-:Y:S05]  /*b150*/  @!P0 NANOSLEEP.SYNCS 0x989680 ;  /* 0x009896800000895d */ /* 0x004fea0003900000 */
[----:B------:R-:W2:Y:S02]  /*b160*/  @!P0 SYNCS.PHASECHK.TRANS64 P0, [R0+URZ+0xc0], R5 ;  /* 0x0000c005000085a7 */ /* 0x000ea400080010ff */
[----:B--2---:R-:W-:Y:S05]  /*b170*/  @!P0 BRA `(.L_x_40) ;  /* 0xfffffffc00f08947 */ /* 0x004fea000383ffff */
[----:B------:R-:W-:Y:S05]  /*b180*/  BRA `(.L_x_130) ;  /* 0xffffff7000e87947 */ /* 0x000fea000383ffff */
.L_x_41:
[----:B------:R-:W-:-:S07]  /*b190*/  MOV R0, UR5 ;  /* 0x0000000500007c02 */ /* 0x000fce0008000f00 */
.L_x_131:
[----:B-1----:R1:W2:Y:S02]  /*b1a0*/  SYNCS.PHASECHK.TRANS64.TRYWAIT P0, [R0+URZ+0x90], R5 ;  /* 0x00009005000075a7 */ /* 0x0022a400080011ff */
[----:B--2---:R-:W-:Y:S05]  /*b1b0*/  @!P0 NANOSLEEP.SYNCS 0x989680 ;  /* 0x009896800000895d */ /* 0x004fea0003900000 */
[----:B------:R-:W2:Y:S02]  /*b1c0*/  @!P0 SYNCS.PHASECHK.TRANS64 P0, [R0+URZ+0x90], R5 ;  /* 0x00009005000085a7 */ /* 0x000ea400080010ff */
[----:B--2---:R-:W-:Y:S05]  /*b1d0*/  @!P0 BRA `(.L_x_131) ;  /* 0xfffffffc00f08947 */ /* 0x004fea000383ffff */
[----:B------:R-:W-:Y:S05]  /*b1e0*/  BRA `(.L_x_132) ;  /* 0xffffff7000f87947 */ /* 0x000fea000383ffff */
.L_x_42:
[----:B-1----:R1:W2:Y:S02]  /*b1f0*/  SYNCS.PHASECHK.TRANS64.TRYWAIT P1, [R0+URZ+0x80], R5 ;  /* 0x00008005000075a7 */ /* 0x0022a400080211ff */
[----:B--2---:R-:W-:Y:S05]  /*b200*/  @!P1 NANOSLEEP.SYNCS 0x989680 ;  /* 0x009896800000995d */ /* 0x004fea0003900000 */
[----:B------:R-:W2:Y:S02]  /*b210*/  @!P1 SYNCS.PHASECHK.TRANS64 P1, [R0+URZ+0x80], R5 ;  /* 0x00008005000095a7 */ /* 0x000ea400080210ff */
[----:B--2---:R-:W-:Y:S05]  /*b220*/  @!P1 BRA `(.L_x_42) ;  /* 0xfffffffc00f09947 */ /* 0x004fea000383ffff */
[----:B------:R-:W-:Y:S05]  /*b230*/  BRA `(.L_x_133) ;  /* 0xffffff7400287947 */ /* 0x000fea000383ffff */
.L_x_45:
[----:B------:R-:W-:-:S07]  /*b240*/  MOV R0, UR5 ;  /* 0x0000000500007c02 */ /* 0x000fce0008000f00 */
.L_x_134:
[----:B-1----:R1:W2:Y:S02]  /*b250*/  SYNCS.PHASECHK.TRANS64.TRYWAIT P0, [R0+URZ+0x90], R3 ;  /* 0x00009003000075a7 */ /* 0x0022a400080011ff */
[----:B--2---:R-:W-:Y:S05]  /*b260*/  @!P0 NANOSLEEP.SYNCS 0x989680 ;  /* 0x009896800000895d */ /* 0x004fea0003900000 */
[----:B------:R-:W2:Y:S02]  /*b270*/  @!P0 SYNCS.PHASECHK.TRANS64 P0, [R0+URZ+0x90], R3 ;  /* 0x00009003000085a7 */ /* 0x000ea400080010ff */
[----:B--2---:R-:W-:Y:S05]  /*b280*/  @!P0 BRA `(.L_x_134) ;  /* 0xfffffffc00f08947 */ /* 0x004fea000383ffff */
[----:B------:R-:W-:Y:S05]  /*b290*/  BRA `(.L_x_44) ;  /* 0xffffff74007c7947 */ /* 0x000fea000383ffff */
.L_x_52:
[----:B-1----:R1:W2:Y:S02]  /*b2a0*/  SYNCS.PHASECHK.TRANS64.TRYWAIT P1, [R0+URZ+0x80], R5 ;  /* 0x00008005000075a7 */ /* 0x0022a400080211ff */
[----:B--2---:R-:W-:Y:S05]  /*b2b0*/  @!P1 NANOSLEEP.SYNCS 0x989680 ;  /* 0x009896800000995d */ /* 0x004fea0003900000 */
[----:B------:R-:W2:Y:S02]  /*b2c0*/  @!P1 SYNCS.PHASECHK.TRANS64 P1, [R0+URZ+0x80], R5 ;  /* 0x00008005000095a7 */ /* 0x000ea400080210ff */
[----:B--2---:R-:W-:Y:S05]  /*b2d0*/  @!P1 BRA `(.L_x_52) ;  /* 0xfffffffc00f09947 */ /* 0x004fea000383ffff */
[----:B------:R-:W-:Y:S05]  /*b2e0*/  BRA `(.L_x_135) ;  /* 0xffffff7800dc7947 */ /* 0x000fea000383ffff */
.L_x_53:
[----:B------:R-:W-:-:S07]  /*b2f0*/  MOV R3, UR8 ;  /* 0x0000000800037c02 */ /* 0x000fce0008000f00 */
.L_x_136:
[----:B-1----:R1:W2:Y:S02]  /*b300*/  SYNCS.PHASECHK.TRANS64.TRYWAIT P0, [R3+URZ+0xb0], R0 ;  /* 0x0000b000030075a7 */ /* 0x0022a400080011ff */
[----:B--2---:R-:W-:Y:S05]  /*b310*/  @!P0 NANOSLEEP.SYNCS 0x989680 ;  /* 0x009896800000895d */ /* 0x004fea0003900000 */
[----:B------:R-:W2:Y:S02]  /*b320*/  @!P0 SYNCS.PHASECHK.TRANS64 P0, [R3+URZ+0xb0], R0 ;  /* 0x0000b000030085a7 */ /* 0x000ea400080010ff */
[----:B--2---:R-:W-:Y:S05]  /*b330*/  @!P0 BRA `(.L_x_136) ;  /* 0xfffffffc00f08947 */ /* 0x004fea000383ffff */
[----:B------:R-:W-:Y:S05]  /*b340*/  BRA `(.L_x_137) ;  /* 0xffffff7c00147947 */ /* 0x000fea000383ffff */
.L_x_56:
[----:B------:R-:W-:Y:S07]  /*b350*/  MOV R0, UR7 ;  /* 0x0000000700007c02 */ /* 0x000fee0008000f00 */
.L_x_138:
[----:B-1----:R1:W2:Y:S02]  /*b360*/  SYNCS.PHASECHK.TRANS64.TRYWAIT P0, [R0+URZ], R3 ;  /* 0x00000003000075a7 */ /* 0x0022a400080011ff */
[----:B--2---:R-:W-:Y:S05]  /*b370*/  @!P0 NANOSLEEP.SYNCS 0x989680 ;  /* 0x009896800000895d */ /* 0x004fea0003900000 */
[----:B------:R-:W2:Y:S02]  /*b380*/  @!P0 SYNCS.PHASECHK.TRANS64 P0, [R0+URZ], R3 ;  /* 0x00000003000085a7 */ /* 0x000ea400080010ff */
[----:B--2---:R-:W-:Y:S05]  /*b390*/  @!P0 BRA `(.L_x_138) ;  /* 0xfffffffc00f08947 */ /* 0x004fea000383ffff */
[----:B------:R-:W-:Y:S05]  /*b3a0*/  BRA `(.L_x_55) ;  /* 0xffffff7c00307947 */ /* 0x000fea000383ffff */
.L_x_59:
[----:B------:R-:W-:-:S07]  /*b3b0*/  MOV R0, UR5 ;  /* 0x0000000500007c02 */ /* 0x000fce0008000f00 */
.L_x_139:
[----:B--2---:R2:W3:Y:S02]  /*b3c0*/  SYNCS.PHASECHK.TRANS64.TRYWAIT P0, [R0+URZ], R3 ;  /* 0x00000003000075a7 */ /* 0x0044e400080011ff */
[----:B---3--:R-:W-:Y:S05]  /*b3d0*/  @!P0 NANOSLEEP.SYNCS 0x989680 ;  /* 0x009896800000895d */ /* 0x008fea0003900000 */
[----:B------:R-:W3:Y:S02]  /*b3e0*/  @!P0 SYNCS.PHASECHK.TRANS64 P0, [R0+URZ], R3 ;  /* 0x00000003000085a7 */ /* 0x000ee400080010ff */
[----:B---3--:R-:W-:Y:S05]  /*b3f0*/  @!P0 BRA `(.L_x_139) ;  /* 0xfffffffc00f08947 */ /* 0x008fea000383ffff */
[----:B------:R-:W-:Y:S05]  /*b400*/  BRA `(.L_x_140) ;  /* 0xffffff7c00e47947 */ /* 0x000fea000383ffff */
.L_x_60:
[----:B------:R-:W-:-:S07]  /*b410*/  MOV R0, UR7 ;  /* 0x0000000700007c02 */ /* 0x000fce0008000f00 */
.L_x_141:
[----:B--2---:R2:W3:Y:S02]  /*b420*/  SYNCS.PHASECHK.TRANS64.TRYWAIT P0, [R0+URZ], R3 ;  /* 0x00000003000075a7 */ /* 0x0044e400080011ff */
[----:B---3--:R-:W-:Y:S05]  /*b430*/  @!P0 NANOSLEEP.SYNCS 0x989680 ;  /* 0x009896800000895d */ /* 0x008fea0003900000 */
[----:B------:R-:W3:Y:S02]  /*b440*/  @!P0 SYNCS.PHASECHK.TRANS64 P0, [R0+URZ], R3 ;  /* 0x00000003000085a7 */ /* 0x000ee400080010ff */
[----:B---3--:R-:W-:Y:S05]  /*b450*/  @!P0 BRA `(.L_x_141) ;  /* 0xfffffffc00f08947 */ /* 0x008fea000383ffff */
[----:B------:R-:W-:Y:S05]  /*b460*/  BRA `(.L_x_142) ;  /* 0xffffff7c00f07947 */ /* 0x000fea000383ffff */
.L_x_65:
[----:B--2---:R2:W3:Y:S02]  /*b470*/  SYNCS.PHASECHK.TRANS64.TRYWAIT P0, [R0+URZ+0x80], R3 ;  /* 0x00008003000075a7 */ /* 0x0044e400080011ff */
[----:B---3--:R-:W-:Y:S05]  /*b480*/  @!P0 NANOSLEEP.SYNCS 0x989680 ;  /* 0x009896800000895d */ /* 0x008fea0003900000 */
[----:B------:R-:W3:Y:S02]  /*b490*/  @!P0 SYNCS.PHASECHK.TRANS64 P0, [R0+URZ+0x80], R3 ;  /* 0x00008003000085a7 */ /* 0x000ee400080010ff */
[----:B---3--:R-:W-:Y:S05]  /*b4a0*/  @!P0 BRA `(.L_x_65) ;  /* 0xfffffffc00f08947 */ /* 0x008fea000383ffff */
[----:B------:R-:W-:Y:S05]  /*b4b0*/  BRA `(.L_x_143) ;  /* 0xffffff8000fc7947 */ /* 0x000fea000383ffff */
.L_x_68:
[----:B------:R-:W-:Y:S07]  /*b4c0*/  MOV R0, UR7 ;  /* 0x0000000700007c02 */ /* 0x000fee0008000f00 */
.L_x_144:
[----:B--2---:R2:W3:Y:S02]  /*b4d0*/  SYNCS.PHASECHK.TRANS64.TRYWAIT P0, [R0+URZ+0x78], R3 ;  /* 0x00007803000075a7 */ /* 0x0044e400080011ff */
[----:B---3--:R-:W-:Y:S05]  /*b4e0*/  @!P0 NANOSLEEP.SYNCS 0x989680 ;  /* 0x009896800000895d */ /* 0x008fea0003900000 */
[----:B------:R-:W3:Y:S02]  /*b4f0*/  @!P0 SYNCS.PHASECHK.TRANS64 P0, [R0+URZ+0x78], R3 ;  /* 0x00007803000085a7 */ /* 0x000ee400080010ff */
[----:B---3--:R-:W-:Y:S05]  /*b500*/  @!P0 BRA `(.L_x_144) ;  /* 0xfffffffc00f08947 */ /* 0x008fea000383ffff */
[----:B------:R-:W-:Y:S05]  /*b510*/  BRA `(.L_x_67) ;  /* 0xffffff8400dc7947 */ /* 0x000fea000383ffff */
.L_x_71:
[----:B------:R-:W-:Y:S07]  /*b520*/  MOV R3, UR7 ;  /* 0x0000000700037c02 */ /* 0x000fee0008000f00 */
.L_x_145:
[----:B-1----:R1:W2:Y:S02]  /*b530*/  SYNCS.PHASECHK.TRANS64.TRYWAIT P0, [R3+URZ+0x50], R12 ;  /* 0x0000500c030075a7 */ /* 0x0022a400080011ff */
[----:B--2---:R-:W-:Y:S05]  /*b540*/  @!P0 NANOSLEEP.SYNCS 0x989680 ;  /* 0x009896800000895d */ /* 0x004fea0003900000 */
[----:B------:R-:W2:Y:S02]  /*b550*/  @!P0 SYNCS.PHASECHK.TRANS64 P0, [R3+URZ+0x50], R12 ;  /* 0x0000500c030085a7 */ /* 0x000ea400080010ff */
[----:B--2---:R-:W-:Y:S05]  /*b560*/  @!P0 BRA `(.L_x_145) ;  /* 0xfffffffc00f08947 */ /* 0x004fea000383ffff */
[----:B------:R-:W-:Y:S05]  /*b570*/  BRA `(.L_x_146) ;  /* 0xffffff8800547947 */ /* 0x000fea000383ffff */
.L_x_72:
[----:B-1----:R-:W-:Y:S07]  /*b580*/  MOV R3, UR7 ;  /* 0x0000000700037c02 */ /* 0x002fee0008000f00 */
.L_x_147:
[----:B-1----:R1:W2:Y:S02]  /*b590*/  SYNCS.PHASECHK.TRANS64.TRYWAIT P0, [R3+URZ+0x58], R12 ;  /* 0x0000580c030075a7 */ /* 0x0022a400080011ff */
[----:B--2---:R-:W-:Y:S05]  /*b5a0*/  @!P0 NANOSLEEP.SYNCS 0x989680 ;  /* 0x009896800000895d */ /* 0x004fea0003900000 */
[----:B------:R-:W2:Y:S02]  /*b5b0*/  @!P0 SYNCS.PHASECHK.TRANS64 P0, [R3+URZ+0x58], R12 ;  /* 0x0000580c030085a7 */ /* 0x000ea400080010ff */
[----:B--2---:R-:W-:Y:S05]  /*b5c0*/  @!P0 BRA `(.L_x_147) ;  /* 0xfffffffc00f08947 */ /* 0x004fea000383ffff */
[----:B------:R-:W-:Y:S05]  /*b5d0*/  BRA `(.L_x_148) ;  /* 0xffffff8800907947 */ /* 0x000fea000383ffff */
.L_x_73:
[----:B-1----:R-:W-:Y:S07]  /*b5e0*/  MOV R3, UR7 ;  /* 0x0000000700037c02 */ /* 0x002fee0008000f00 */
.L_x_149:
[----:B-1----:R1:W2:Y:S02]  /*b5f0*/  SYNCS.PHASECHK.TRANS64.TRYWAIT P0, [R3+URZ+0x60], R12 ;  /* 0x0000600c030075a7 */ /* 0x0022a400080011ff */
[----:B--2---:R-:W-:Y:S05]  /*b600*/  @!P0 NANOSLEEP.SYNCS 0x989680 ;  /* 0x009896800000895d */ /* 0x004fea0003900000 */
[----:B------:R-:W2:Y:S02]  /*b610*/  @!P0 SYNCS.PHASECHK.TRANS64 P0, [R3+URZ+0x60], R12 ;  /* 0x0000600c030085a7 */ /* 0x000ea400080010ff */
[----:B--2---:R-:W-:Y:S05]  /*b620*/  @!P0 BRA `(.L_x_149) ;  /* 0xfffffffc00f08947 */ /* 0x004fea000383ffff */
[----:B------:R-:W-:Y:S05]  /*b630*/  BRA `(.L_x_150) ;  /* 0xffffff8800d87947 */ /* 0x000fea000383ffff */
.L_x_74:
[----:B------:R-:W-:Y:S07]  /*b640*/  MOV R3, UR7 ;  /* 0x0000000700037c02 */ /* 0x000fee0008000f00 */
.L_x_151:
[----:B-1----:R1:W2:Y:S02]  /*b650*/  SYNCS.PHASECHK.TRANS64.TRYWAIT P0, [R3+URZ+0x68], R12 ;  /* 0x0000680c030075a7 */ /* 0x0022a400080011ff */
[----:B--2---:R-:W-:Y:S05]  /*b660*/  @!P0 NANOSLEEP.SYNCS 0x989680 ;  /* 0x009896800000895d */ /* 0x004fea0003900000 */
[----:B------:R-:W2:Y:S02]  /*b670*/  @!P0 SYNCS.PHASECHK.TRANS64 P0, [R3+URZ+0x68], R12 ;  /* 0x0000680c030085a7 */ /* 0x000ea400080010ff */
[----:B--2---:R-:W-:Y:S05]  /*b680*/  @!P0 BRA `(.L_x_151) ;  /* 0xfffffffc00f08947 */ /* 0x004fea000383ffff */
[----:B------:R-:W-:Y:S05]  /*b690*/  BRA `(.L_x_152) ;  /* 0xffffff8c00607947 */ /* 0x000fea000383ffff */
.L_x_76:
[----:B------:R-:W-:-:S07]  /*b6a0*/  MOV R0, UR7 ;  /* 0x0000000700007c02 */ /* 0x000fce0008000f00 */
.L_x_153:
[----:B-1----:R1:W3:Y:S02]  /*b6b0*/  SYNCS.PHASECHK.TRANS64.TRYWAIT P0, [R0+URZ+0x50], R3 ;  /* 0x00005003000075a7 */ /* 0x0022e400080011ff */
[----:B---3--:R-:W-:Y:S05]  /*b6c0*/  @!P0 NANOSLEEP.SYNCS 0x989680 ;  /* 0x009896800000895d */ /* 0x008fea0003900000 */
[----:B------:R-:W3:Y:S02]  /*b6d0*/  @!P0 SYNCS.PHASECHK.TRANS64 P0, [R0+URZ+0x50], R3 ;  /* 0x00005003000085a7 */ /* 0x000ee400080010ff */
[----:B---3--:R-:W-:Y:S05]  /*b6e0*/  @!P0 BRA `(.L_x_153) ;  /* 0xfffffffc00f08947 */ /* 0x008fea000383ffff */
[----:B------:R-:W-:Y:S05]  /*b6f0*/  BRA `(.L_x_154) ;  /* 0xffffff8c00d07947 */ /* 0x000fea000383ffff */
.L_x_77:
[----:B-1----:R-:W-:-:S07]  /*b700*/  MOV R0, UR7 ;  /* 0x0000000700007c02 */ /* 0x002fce0008000f00 */
.L_x_155:
[----:B-1----:R1:W3:Y:S02]  /*b710*/  SYNCS.PHASECHK.TRANS64.TRYWAIT P0, [R0+URZ+0x58], R3 ;  /* 0x00005803000075a7 */ /* 0x0022e400080011ff */
[----:B---3--:R-:W-:Y:S05]  /*b720*/  @!P0 NANOSLEEP.SYNCS 0x989680 ;  /* 0x009896800000895d */ /* 0x008fea0003900000 */
[----:B------:R-:W3:Y:S02]  /*b730*/  @!P0 SYNCS.PHASECHK.TRANS64 P0, [R0+URZ+0x58], R3 ;  /* 0x00005803000085a7 */ /* 0x000ee400080010ff */
[----:B---3--:R-:W-:Y:S05]  /*b740*/  @!P0 BRA `(.L_x_155) ;  /* 0xfffffffc00f08947 */ /* 0x008fea000383ffff */
[----:B------:R-:W-:Y:S05]  /*b750*/  BRA `(.L_x_156) ;  /* 0xffffff8c00c07947 */ /* 0x000fea000383ffff */
.L_x_78:
[----:B-1----:R-:W-:-:S07]  /*b760*/  MOV R0, UR7 ;  /* 0x0000000700007c02 */ /* 0x002fce0008000f00 */
.L_x_157:
[----:B-1----:R1:W3:Y:S02]  /*b770*/  SYNCS.PHASECHK.TRANS64.TRYWAIT P0, [R0+URZ+0x60], R3 ;  /* 0x00006003000075a7 */ /* 0x0022e400080011ff */
[----:B---3--:R-:W-:Y:S05]  /*b780*/  @!P0 NANOSLEEP.SYNCS 0x989680 ;  /* 0x009896800000895d */ /* 0x008fea0003900000 */
[----:B------:R-:W3:Y:S02]  /*b790*/  @!P0 SYNCS.PHASECHK.TRANS64 P0, [R0+URZ+0x60], R3 ;  /* 0x00006003000085a7 */ /* 0x000ee400080010ff */
[----:B---3--:R-:W-:Y:S05]  /*b7a0*/  @!P0 BRA `(.L_x_157) ;  /* 0xfffffffc00f08947 */ /* 0x008fea000383ffff */
[----:B------:R-:W-:Y:S05]  /*b7b0*/  BRA `(.L_x_158) ;  /* 0xffffff8c00b07947 */ /* 0x000fea000383ffff */
.L_x_80:
[----:B--2---:R2:W4:Y:S02]  /*b7c0*/  SYNCS.PHASECHK.TRANS64.TRYWAIT P0, [R0+URZ+0x80], R3 ;  /* 0x00008003000075a7 */ /* 0x00452400080011ff */
[----:B----4-:R-:W-:Y:S05]  /*b7d0*/  @!P0 NANOSLEEP.SYNCS 0x989680 ;  /* 0x009896800000895d */ /* 0x010fea0003900000 */
[----:B------:R-:W4:Y:S02]  /*b7e0*/  @!P0 SYNCS.PHASECHK.TRANS64 P0, [R0+URZ+0x80], R3 ;  /* 0x00008003000085a7 */ /* 0x000f2400080010ff */
[----:B----4-:R-:W-:Y:S05]  /*b7f0*/  @!P0 BRA `(.L_x_80) ;  /* 0xfffffffc00f08947 */ /* 0x010fea000383ffff */
[----:B------:R-:W-:Y:S05]  /*b800*/  BRA `(.L_x_159) ;  /* 0xffffff90007c7947 */ /* 0x000fea000383ffff */
.L_x_91:
[----:B-1----:R1:W3:Y:S02]  /*b810*/  SYNCS.PHASECHK.TRANS64.TRYWAIT P1, [R3+URZ+0x30], R0 ;  /* 0x00003000030075a7 */ /* 0x0022e400080211ff */
[----:B---3--:R-:W-:Y:S05]  /*b820*/  @!P1 NANOSLEEP.SYNCS 0x989680 ;  /* 0x009896800000995d */ /* 0x008fea0003900000 */
[----:B------:R-:W3:Y:S02]  /*b830*/  @!P1 SYNCS.PHASECHK.TRANS64 P1, [R3+URZ+0x30], R0 ;  /* 0x00003000030095a7 */ /* 0x000ee400080210ff */
[----:B---3--:R-:W-:Y:S05]  /*b840*/  @!P1 BRA `(.L_x_91) ;  /* 0xfffffffc00f09947 */ /* 0x008fea000383ffff */
[----:B------:R-:W-:Y:S05]  /*b850*/  BRA `(.L_x_90) ;  /* 0xffffff9c00a47947 */ /* 0x000fea000383ffff */
.L_x_93:
[----:B---3--:R3:W4:Y:S02]  /*b860*/  SYNCS.PHASECHK.TRANS64.TRYWAIT P0, [R108+URZ+0xa0], R5 ;  /* 0x0000a0056c0075a7 */ /* 0x00872400080011ff */
[----:B----4-:R-:W-:Y:S05]  /*b870*/  @!P0 NANOSLEEP.SYNCS 0x989680 ;  /* 0x009896800000895d */ /* 0x010fea0003900000 */
[----:B------:R-:W4:Y:S02]  /*b880*/  @!P0 SYNCS.PHASECHK.TRANS64 P0, [R108+URZ+0xa0], R5 ;  /* 0x0000a0056c0085a7 */ /* 0x000f2400080010ff */
[----:B----4-:R-:W-:Y:S05]  /*b890*/  @!P0 BRA `(.L_x_93) ;  /* 0xfffffffc00f08947 */ /* 0x010fea000383ffff */
[----:B------:R-:W-:Y:S05]  /*b8a0*/  BRA `(.L_x_92) ;  /* 0xffffffa000007947 */ /* 0x000fea000383ffff */
.L_x_101:
[----:B--2---:R2:W3:Y:S02]  /*b8b0*/  SYNCS.PHASECHK.TRANS64.TRYWAIT P0, [R118+URZ+0x30], R3 ;  /* 0x00003003760075a7 */ /* 0x0044e400080011ff */
[----:B---3--:R-:W-:Y:S05]  /*b8c0*/  @!P0 NANOSLEEP.SYNCS 0x989680 ;  /* 0x009896800000895d */ /* 0x008fea0003900000 */
[----:B------:R-:W3:Y:S02]  /*b8d0*/  @!P0 SYNCS.PHASECHK.TRANS64 P0, [R118+URZ+0x30], R3 ;  /* 0x00003003760085a7 */ /* 0x000ee400080010ff */
[----:B---3--:R-:W-:Y:S05]  /*b8e0*/  @!P0 BRA `(.L_x_101) ;  /* 0xfffffffc00f08947 */ /* 0x008fea000383ffff */
[----:B------:R-:W-:Y:S05]  /*b8f0*/  BRA `(.L_x_100) ;  /* 0xffffffb400047947 */ /* 0x000fea000383ffff */
.L_x_109:
[----:B--2---:R2:W3:Y:S02]  /*b900*/  SYNCS.PHASECHK.TRANS64.TRYWAIT P0, [R0+URZ+0x30], R7 ;  /* 0x00003007000075a7 */ /* 0x0044e400080011ff */
[----:B---3--:R-:W-:Y:S05]  /*b910*/  @!P0 NANOSLEEP.SYNCS 0x989680 ;  /* 0x009896800000895d */ /* 0x008fea0003900000 */
[----:B------:R-:W3:Y:S02]  /*b920*/  @!P0 SYNCS.PHASECHK.TRANS64 P0, [R0+URZ+0x30], R7 ;  /* 0x00003007000085a7 */ /* 0x000ee400080010ff */
[----:B---3--:R-:W-:Y:S05]  /*b930*/  @!P0 BRA `(.L_x_109) ;  /* 0xfffffffc00f08947 */ /* 0x008fea000383ffff */
[----:B------:R-:W-:Y:S05]  /*b940*/  BRA `(.L_x_108) ;  /* 0xffffffc800587947 */ /* 0x000fea000383ffff */
.L_x_117:
[----:B--2---:R2:W3:Y:S02]  /*b950*/  SYNCS.PHASECHK.TRANS64.TRYWAIT P0, [R0+URZ+0x30], R5 ;  /* 0x00003005000075a7 */ /* 0x0044e400080011ff */
[----:B---3--:R-:W-:Y:S05]  /*b960*/  @!P0 NANOSLEEP.SYNCS 0x989680 ;  /* 0x009896800000895d */ /* 0x008fea0003900000 */
[----:B------:R-:W3:Y:S02]  /*b970*/  @!P0 SYNCS.PHASECHK.TRANS64 P0, [R0+URZ+0x30], R5 ;  /* 0x00003005000085a7 */ /* 0x000ee400080010ff */
[----:B---3--:R-:W-:Y:S05]  /*b980*/  @!P0 BRA `(.L_x_117) ;  /* 0xfffffffc00f08947 */ /* 0x008fea000383ffff */
[----:B------:R-:W-:Y:S05]  /*b990*/  BRA `(.L_x_116) ;  /* 0xffffffdc00b87947 */ /* 0x000fea000383ffff */
        .weak           $__internal_0_$__cuda_sm10x_tcgen05_guardrail_trap_col_being_dealloced_not_returned_by_alloc
        .type           $__internal_0_$__cuda_sm10x_tcgen05_guardrail_trap_col_being_dealloced_not_returned_by_alloc,@function
        .size           $__internal_0_$__cuda_sm10x_tcgen05_guardrail_trap_col_being_dealloced_not_returned_by_alloc,($__internal_1_$__cuda_sm10x_tcgen05_guardrail_trap_phase_invalid_during_alloc - $__internal_0_$__cuda_sm10x_tcgen05_guardrail_trap_col_being_dealloced_not_returned_by_alloc)
$__internal_0_$__cuda_sm10x_tcgen05_guardrail_trap_col_being_dealloced_not_returned_by_alloc:
[----:B------:R-:W-:Y:S05]  /*b9a0*/  BPT.TRAP 0x1 ;  /* 0x000000040000795c */ /* 0x000fea0000300000 */
[----:B------:R-:W-:-:S04]  /*b9b0*/  HFMA2 R3, -RZ, RZ, 0, 0 ;  /* 0x00000000ff037431 */ /* 0x000fc800000001ff */
[----:B------:R-:W-:Y:S05]  /*b9c0*/  RET.REL.NODEC R2 `(_ZN7cutlass13device_kernelINS_4gemm6kernel13GemmUniversalIN4cute5tupleIJiiiiEEENS1_10collective13CollectiveMmaINS1_35MainloopSm100TmaUmmaWarpSpecializedILi3ELi2ELi2ENS5_IJNS4_1CILi1EEESB_SB_EEEEENS5_IJNSA_ILi128EEENSA_ILi256EEENSA_ILi64EEEEEEaNS5_IJlSB_lEEEaSI_NS4_8TiledMMAINS4_8MMA_AtomIJNS4_15SM100_MMA_S8_SSIaaiLi128ELi256ELNS4_4UMMA5MajorE0ELSN_0ELNSM_8SaturateE0EEEEEENS4_6LayoutISC_NS5_IJNSA_ILi0EEESS_SS_EEEEENS5_IJNS4_10UnderscoreESV_SV_EEEEENS4_13SM90_TMA_LOADENS4_14ComposedLayoutINS4_7SwizzleILi2ELi4ELi3EEENS4_18smem_ptr_flag_bitsILi8EEENSR_INS5_IJNSA_ILi8EEESG_EEENS5_IJSG_SB_EEEEEEEvNS4_8identityESY_S18_vS19_EENS_8epilogue10collective18CollectiveEpilogueINS1B_23Sm100TmaWarpSpecializedILi4ELi2ELi64ELb0ELb0EEEJSH_NS5_IJNSR_ISE_SB_EENSR_ISG_SB_EEEEEaSI_aSI_NS1B_6fusion15FusionCallbacksIS1F_NS1J_17LinearCombinationIaiaiLNS_15FloatRoundStyleE2EEESH_S1I_JEEENS4_5SM1004TMEM4LOAD26SM100_TMEM_LOAD_32dp32b64xESY_S18_NS4_39AutoVectorizingCopyWithAssumedAlignmentILi128EEENS4_14SM90_TMA_STOREES18_S1U_S1U_EEEvvEEEEvNT_6ParamsE) ;  /* 0xffffff44028c7950 */ /* 0x000fea0003c3ffff */
        .weak           $__internal_1_$__cuda_sm10x_tcgen05_guardrail_trap_phase_invalid_during_alloc
        .type           $__internal_1_$__cuda_sm10x_tcgen05_guardrail_trap_phase_invalid_during_alloc,@function
        .size           $__internal_1_$__cuda_sm10x_tcgen05_guardrail_trap_phase_invalid_during_alloc,($__internal_2_$__cuda_sm10x_tcgen05_guardrail_trap_unallocated_columns_being_dealloced - $__internal_1_$__cuda_sm10x_tcgen05_guardrail_trap_phase_invalid_during_alloc)
$__internal_1_$__cuda_sm10x_tcgen05_guardrail_trap_phase_invalid_during_alloc:
[----:B------:R-:W-:Y:S05]  /*b9d0*/  BPT.TRAP 0x1 ;  /* 0x000000040000795c */ /* 0x000fea0000300000 */
[----:B------:R-:W-:-:S04]  /*b9e0*/  MOV R3, 0x0 ;  /* 0x0000000000037802 */ /* 0x000fc80000000f00 */
[----:B------:R-:W-:Y:S05]  /*b9f0*/  RET.REL.NODEC R2 `(_ZN7cutlass13device_kernelINS_4gemm6kernel13GemmUniversalIN4cute5tupleIJiiiiEEENS1_10collective13CollectiveMmaINS1_35MainloopSm100TmaUmmaWarpSpecializedILi3ELi2ELi2ENS5_IJNS4_1CILi1EEESB_SB_EEEEENS5_IJNSA_ILi128EEENSA_ILi256EEENSA_ILi64EEEEEEaNS5_IJlSB_lEEEaSI_NS4_8TiledMMAINS4_8MMA_AtomIJNS4_15SM100_MMA_S8_SSIaaiLi128ELi256ELNS4_4UMMA5MajorE0ELSN_0ELNSM_8SaturateE0EEEEEENS4_6LayoutISC_NS5_IJNSA_ILi0EEESS_SS_EEEEENS5_IJNS4_10UnderscoreESV_SV_EEEEENS4_13SM90_TMA_LOADENS4_14ComposedLayoutINS4_7SwizzleILi2ELi4ELi3EEENS4_18smem_ptr_flag_bitsILi8EEENSR_INS5_IJNSA_ILi8EEESG_EEENS5_IJSG_SB_EEEEEEEvNS4_8identityESY_S18_vS19_EENS_8epilogue10collective18CollectiveEpilogueINS1B_23Sm100TmaWarpSpecializedILi4ELi2ELi64ELb0ELb0EEEJSH_NS5_IJNSR_ISE_SB_EENSR_ISG_SB_EEEEEaSI_aSI_NS1B_6fusion15FusionCallbacksIS1F_NS1J_17LinearCombinationIaiaiLNS_15FloatRoundStyleE2EEESH_S1I_JEEENS4_5SM1004TMEM4LOAD26SM100_TMEM_LOAD_32dp32b64xESY_S18_NS4_39AutoVectorizingCopyWithAssumedAlignmentILi128EEENS4_14SM90_TMA_STOREES18_S1U_S1U_EEEvvEEEEvNT_6ParamsE) ;  /* 0xffffff4402807950 */ /* 0x000fea0003c3ffff */
        .weak           $__internal_2_$__cuda_sm10x_tcgen05_guardrail_trap_unallocated_columns_being_dealloced
        .type           $__internal_2_$__cuda_sm10x_tcgen05_guardrail_trap_unallocated_columns_being_dealloced,@function
        .size           $__internal_2_$__cuda_sm10x_tcgen05_guardrail_trap_unallocated_columns_being_dealloced,(.L_x_161 - $__internal_2_$__cuda_sm10x_tcgen05_guardrail_trap_unallocated_columns_being_dealloced)
$__internal_2_$__cuda_sm10x_tcgen05_guardrail_trap_unallocated_columns_being_dealloced:
[----:B------:R-:W-:Y:S05]  /*ba00*/  BPT.TRAP 0x1 ;  /* 0x000000040000795c */ /* 0x000fea0000300000 */
[----:B------:R-:W-:-:S04]  /*ba10*/  HFMA2 R3, -RZ, RZ, 0, 0 ;  /* 0x00000000ff037431 */ /* 0x000fc800000001ff */
[----:B------:R-:W-:Y:S05]  /*ba20*/  RET.REL.NODEC R2 `(_ZN7cutlass13device_kernelINS_4gemm6kernel13GemmUniversalIN4cute5tupleIJiiiiEEENS1_10collective13CollectiveMmaINS1_35MainloopSm100TmaUmmaWarpSpecializedILi3ELi2ELi2ENS5_IJNS4_1CILi1EEESB_SB_EEEEENS5_IJNSA_ILi128EEENSA_ILi256EEENSA_ILi64EEEEEEaNS5_IJlSB_lEEEaSI_NS4_8TiledMMAINS4_8MMA_AtomIJNS4_15SM100_MMA_S8_SSIaaiLi128ELi256ELNS4_4UMMA5MajorE0ELSN_0ELNSM_8SaturateE0EEEEEENS4_6LayoutISC_NS5_IJNSA_ILi0EEESS_SS_EEEEENS5_IJNS4_10UnderscoreESV_SV_EEEEENS4_13SM90_TMA_LOADENS4_14ComposedLayoutINS4_7SwizzleILi2ELi4ELi3EEENS4_18smem_ptr_flag_bitsILi8EEENSR_INS5_IJNSA_ILi8EEESG_EEENS5_IJSG_SB_EEEEEEEvNS4_8identityESY_S18_vS19_EENS_8epilogue10collective18CollectiveEpilogueINS1B_23Sm100TmaWarpSpecializedILi4ELi2ELi64ELb0ELb0EEEJSH_NS5_IJNSR_ISE_SB_EENSR_ISG_SB_EEEEEaSI_aSI_NS1B_6fusion15FusionCallbacksIS1F_NS1J_17LinearCombinationIaiaiLNS_15FloatRoundStyleE2EEESH_S1I_JEEENS4_5SM1004TMEM4LOAD26SM100_TMEM_LOAD_32dp32b64xESY_S18_NS4_39AutoVectorizingCopyWithAssumedAlignmentILi128EEENS4_14SM90_TMA_STOREES18_S1U_S1U_EEEvvEEEEvNT_6ParamsE) ;  /* 0xffffff4402747950 */ /* 0x000fea0003c3ffff */
.L_x_160:
[----:B------:R-:W-:-:S00]  /*ba30*/  BRA `(.L_x_160) ;  /* 0xfffffffc00fc7947 */ /* 0x000fc0000383ffff */
[----:B------:R-:W-:-:S00]  /*ba40*/  NOP ;  /* 0x0000000000007918 */ /* 0x000fc00000000000 */
        /* <DEDUP_REMOVED lines=11> */
.L_x_161:


//--------------------- .nv.global.init           --------------------------
	.section	.nv.global.init,"aw",@progbits
.nv.global.init:
	.type		$str$27,@object
	.size		$str$27,($str$28 - $str$27)
$str$27:
        /*0000*/ 	.byte	0x28, 0x61, 0x64, 0x64, 0x72, 0x65, 0x73, 0x73, 0x20, 0x26, 0x20, 0x6d, 0x61, 0x73, 0x6b, 0x29
        /*0010*/ 	.byte	0x20, 0x3d, 0x3d, 0x20, 0x30, 0x00
	.type		$str$28,@object
	.size		$str$28,($str$26 - $str$28)
$str$28:
        /*0016*/ 	.byte	0x2f, 0x74, 0x6d, 0x70, 0x2f, 0x63, 0x75, 0x74, 0x6c, 0x61, 0x73, 0x73, 0x5f, 0x73, 0x77, 0x65
        /*0026*/ 	.byte	0x65, 0x70, 0x5f, 0x73, 0x72, 0x63, 0x2f, 0x69, 0x6e, 0x63, 0x6c, 0x75, 0x64, 0x65, 0x2f, 0x63
        /*0036*/ 	.byte	0x75, 0x74, 0x65, 0x2f, 0x70, 0x6f, 0x69, 0x6e, 0x74, 0x65, 0x72, 0x5f, 0x66, 0x6c, 0x61, 0x67
        /*0046*/ 	.byte	0x67, 0x65, 0x64, 0x2e, 0x68, 0x70, 0x70, 0x00
	.type		$str$26,@object
	.size		$str$26,($str$25 - $str$26)
$str$26:
        /*004e*/ 	.byte	0x2f, 0x74, 0x6d, 0x70, 0x2f, 0x63, 0x75, 0x74, 0x6c, 0x61, 0x73, 0x73, 0x5f, 0x73, 0x77, 0x65
        /*005e*/ 	.byte	0x65, 0x70, 0x5f, 0x73, 0x72, 0x63, 0x2f, 0x69, 0x6e, 0x63, 0x6c, 0x75, 0x64, 0x65, 0x2f, 0x63
        /*006e*/ 	.byte	0x75, 0x74, 0x65, 0x2f, 0x61, 0x74, 0x6f, 0x6d, 0x2f, 0x63, 0x6f, 0x70, 0x79, 0x5f, 0x74, 0x72
        /*007e*/ 	.byte	0x61, 0x69, 0x74, 0x73, 0x5f, 0x73, 0x6d, 0x31, 0x30, 0x30, 0x2e, 0x68, 0x70, 0x70, 0x00
	.type		$str$25,@object
	.size		$str$25,(__unnamed_1 - $str$25)
$str$25:
        /*008d*/ 	.byte	0x28, 0x28, 0x75, 0x69, 0x6e, 0x74, 0x33, 0x32, 0x5f, 0x74, 0x28, 0x74, 0x68, 0x72, 0x65, 0x61
        /*009d*/ 	.byte	0x64, 0x49, 0x64, 0x78, 0x2e, 0x78, 0x29, 0x20, 0x2f, 0x20, 0x33, 0x32, 0x29, 0x20, 0x25, 0x20
        /*00ad*/ 	.byte	0x34, 0x29, 0x20, 0x3d, 0x3d, 0x20, 0x28, 0x28, 0x28, 0x74, 0x6d, 0x65, 0x6d, 0x5f, 0x61, 0x64
        /*00bd*/ 	.byte	0x64, 0x72, 0x20, 0x3e, 0x3e, 0x20, 0x31, 0x36, 0x29, 0x20, 0x2f, 0x20, 0x33, 0x32, 0x29, 0x20
        /*00cd*/ 	.byte	0x25, 0x20, 0x34, 0x29, 0x00
	.type		__unnamed_1,@object
	.size		__unnamed_1,(__unnamed_2 - __unnamed_1)
__unnamed_1:
        /*00d2*/ 	.byte	0x61, 0x75, 0x74, 0x6f, 0x20, 0x63, 0x75, 0x74, 0x65, 0x3a, 0x3a, 0x61, 0x73, 0x5f, 0x70, 0x6f
        /* <DEDUP_REMOVED lines=24> */
        /*0262*/ 	.byte	0x5d, 0x00
	.type		__unnamed_2,@object
	.size		__unnamed_2,(__unnamed_3 - __unnamed_2)
__unnamed_2:
        /* <DEDUP_REMOVED lines=26> */
	.type		__unnamed_3,@object
	.size		__unnamed_3,(.L_3 - __unnamed_3)
__unnamed_3:
        /* <DEDUP_REMOVED lines=42> */
        /*0696*/ 	.byte	0x43, 0x3c, 0x30, 0x3e, 0x3e, 0x3e, 0x3e, 0x5d, 0x00
.L_3:


//--------------------- .nv.shared._ZN7cutlass13device_kernelINS_4gemm6kernel13GemmUniversalIN4cute5tupleIJiiiiEEENS1_10collective13CollectiveMmaINS1_35MainloopSm100TmaUmmaWarpSpecializedILi3ELi2ELi2ENS5_IJNS4_1CILi1EEESB_SB_EEEEENS5_IJNSA_ILi128EEENSA_ILi256EEENSA_ILi64EEEEEEaNS5_IJlSB_lEEEaSI_NS4_8TiledMMAINS4_8MMA_AtomIJNS4_15SM100_MMA_S8_SSIaaiLi128ELi256ELNS4_4UMMA5MajorE0ELSN_0ELNSM_8SaturateE0EEEEEENS4_6LayoutISC_NS5_IJNSA_ILi0EEESS_SS_EEEEENS5_IJNS4_10UnderscoreESV_SV_EEEEENS4_13SM90_TMA_LOADENS4_14ComposedLayoutINS4_7SwizzleILi2ELi4ELi3EEENS4_18smem_ptr_flag_bitsILi8EEENSR_INS5_IJNSA_ILi8EEESG_EEENS5_IJSG_SB_EEEEEEEvNS4_8identityESY_S18_vS19_EENS_8epilogue10collective18CollectiveEpilogueINS1B_23Sm100TmaWarpSpecializedILi4ELi2ELi64ELb0ELb0EEEJSH_NS5_IJNSR_ISE_SB_EENSR_ISG_SB_EEEEEaSI_aSI_NS1B_6fusion15FusionCallbacksIS1F_NS1J_17LinearCombinationIaiaiLNS_15FloatRoundStyleE2EEESH_S1I_JEEENS4_5SM1004TMEM4LOAD26SM100_TMEM_LOAD_32dp32b64xESY_S18_NS4_39AutoVectorizingCopyWithAssumedAlignmentILi128EEENS4_14SM90_TMA_STOREES18_S1U_S1U_EEEvvEEEEvNT_6ParamsE --------------------------
	.section	.nv.shared._ZN7cutlass13device_kernelINS_4gemm6kernel13GemmUniversalIN4cute5tupleIJiiiiEEENS1_10collective13CollectiveMmaINS1_35MainloopSm100TmaUmmaWarpSpecializedILi3ELi2ELi2ENS5_IJNS4_1CILi1EEESB_SB_EEEEENS5_IJNSA_ILi128EEENSA_ILi256EEENSA_ILi64EEEEEEaNS5_IJlSB_lEEEaSI_NS4_8TiledMMAINS4_8MMA_AtomIJNS4_15SM100_MMA_S8_SSIaaiLi128ELi256ELNS4_4UMMA5MajorE0ELSN_0ELNSM_8SaturateE0EEEEEENS4_6LayoutISC_NS5_IJNSA_ILi0EEESS_SS_EEEEENS5_IJNS4_10UnderscoreESV_SV_EEEEENS4_13SM90_TMA_LOADENS4_14ComposedLayoutINS4_7SwizzleILi2ELi4ELi3EEENS4_18smem_ptr_flag_bitsILi8EEENSR_INS5_IJNSA_ILi8EEESG_EEENS5_IJSG_SB_EEEEEEEvNS4_8identityESY_S18_vS19_EENS_8epilogue10collective18CollectiveEpilogueINS1B_23Sm100TmaWarpSpecializedILi4ELi2ELi64ELb0ELb0EEEJSH_NS5_IJNSR_ISE_SB_EENSR_ISG_SB_EEEEEaSI_aSI_NS1B_6fusion15FusionCallbacksIS1F_NS1J_17LinearCombinationIaiaiLNS_15FloatRoundStyleE2EEESH_S1I_JEEENS4_5SM1004TMEM4LOAD26SM100_TMEM_LOAD_32dp32b64xESY_S18_NS4_39AutoVectorizingCopyWithAssumedAlignmentILi128EEENS4_14SM90_TMA_STOREES18_S1U_S1U_EEEvvEEEEvNT_6ParamsE,"aw",@nobits
	.sectionflags	@""
	.align	16
	.zero		1024


//--------------------- .nv.shared.reserved.0     --------------------------
	.section	.nv.shared.reserved.0,"aw",@nobits
	.weak		__nv_reservedSMEM_offset_0_alias
	.size		__nv_reservedSMEM_offset_0_alias, 0, 64
	.other		__nv_reservedSMEM_offset_0_alias,@"STO_CUDA_RESERVED_SHARED STV_DEFAULT"
__nv_reservedSMEM_offset_0_alias:
	.zero		0
.nv.shared.reserved.0:
	.zero		64
	.weak		__nv_reservedSMEM_tcgen05_partition
	.type		__nv_reservedSMEM_tcgen05_partition,@object
	.size		__nv_reservedSMEM_tcgen05_partition,(.L_0 - __nv_reservedSMEM_tcgen05_partition)
__nv_reservedSMEM_tcgen05_partition:
	.zero		32
.L_0:


//--------------------- .nv.global                --------------------------
	.section	.nv.global,"aw",@nobits
.nv.global:
	.type		_ZN40_INTERNAL_b8e9d8da_4_k_cu_a768812f_229814cute1_E,@object
	.size		_ZN40_INTERNAL_b8e9d8da_4_k_cu_a768812f_229814cute1_E,(_ZN40_INTERNAL_b8e9d8da_4_k_cu_a768812f_229814cuda3std3__45__cpo6cbeginE - _ZN40_INTERNAL_b8e9d8da_4_k_cu_a768812f_229814cute1_E)
_ZN40_INTERNAL_b8e9d8da_4_k_cu_a768812f_229814cute1_E:
	.zero		1
	.type		_ZN40_INTERNAL_b8e9d8da_4_k_cu_a768812f_229814cuda3std3__45__cpo6cbeginE,@object
	.size		_ZN40_INTERNAL_b8e9d8da_4_k_cu_a768812f_229814cuda3std3__45__cpo6cbeginE,(_ZN40_INTERNAL_b8e9d8da_4_k_cu_a768812f_229814cuda3std3__48in_placeE - _ZN40_INTERNAL_b8e9d8da_4_k_cu_a768812f_229814cuda3std3__45__cpo6cbeginE)
_ZN40_INTERNAL_b8e9d8da_4_k_cu_a768812f_229814cuda3std3__45__cpo6cbeginE:
	.zero		1
	.type		_ZN40_INTERNAL_b8e9d8da_4_k_cu_a768812f_229814cuda3std3__48in_placeE,@object
	.size		_ZN40_INTERNAL_b8e9d8da_4_k_cu_a768812f_229814cuda3std3__48in_placeE,(_ZN40_INTERNAL_b8e9d8da_4_k_cu_a768812f_229814cuda3std6ranges3__45__cpo9iter_moveE - _ZN40_INTERNAL_b8e9d8da_4_k_cu_a768812f_229814cuda3std3__48in_placeE)
_ZN40_INTERNAL_b8e9d8da_4_k_cu_a768812f_229814cuda3std3__48in_placeE:
	.zero		1
	.type		_ZN40_INTERNAL_b8e9d8da_4_k_cu_a768812f_229814cuda3std6ranges3__45__cpo9iter_moveE,@object
	.size		_ZN40_INTERNAL_b8e9d8da_4_k_cu_a768812f_229814cuda3std6ranges3__45__cpo9iter_moveE,(_ZN40_INTERNAL_b8e9d8da_4_k_cu_a768812f_229814cuda3std3__45__cpo5beginE - _ZN40_INTERNAL_b8e9d8da_4_k_cu_a768812f_229814cuda3std6ranges3__45__cpo9iter_moveE)
_ZN40_INTERNAL_b8e9d8da_4_k_cu_a768812f_229814cuda3std6ranges3__45__cpo9iter_moveE:
	.zero		1
	.type		_ZN40_INTERNAL_b8e9d8da_4_k_cu_a768812f_229814cuda3std3__45__cpo5beginE,@object
	.size		_ZN40_INTERNAL_b8e9d8da_4_k_cu_a768812f_229814cuda3std3__45__cpo5beginE,(_ZN40_INTERNAL_b8e9d8da_4_k_cu_a768812f_229814cuda3std3__442_GLOBAL__N__b8e9d8da_4_k_cu_a768812f_229816ignoreE - _ZN40_INTERNAL_b8e9d8da_4_k_cu_a768812f_229814cuda3std3__45__cpo5beginE)
_ZN40_INTERNAL_b8e9d8da_4_k_cu_a768812f_229814cuda3std3__45__cpo5beginE:
	.zero		1
	.type		_ZN40_INTERNAL_b8e9d8da_4_k_cu_a768812f_229814cuda3std3__442_GLOBAL__N__b8e9d8da_4_k_cu_a768812f_229816ignoreE,@object
	.size		_ZN40_INTERNAL_b8e9d8da_4_k_cu_a768812f_229814cuda3std3__442_GLOBAL__N__b8e9d8da_4_k_cu_a768812f_229816ignoreE,(_ZN40_INTERNAL_b8e9d8da_4_k_cu_a768812f_229814cute7productE - _ZN40_INTERNAL_b8e9d8da_4_k_cu_a768812f_229814cuda3std3__442_GLOBAL__N__b8e9d8da_4_k_cu_a768812f_229816ignoreE)
_ZN40_INTERNAL_b8e9d8da_4_k_cu_a768812f_229814cuda3std3__442_GLOBAL__N__b8e9d8da_4_k_cu_a768812f_229816ignoreE:
	.zero		1
	.type		_ZN40_INTERNAL_b8e9d8da_4_k_cu_a768812f_229814cute7productE,@object
	.size		_ZN40_INTERNAL_b8e9d8da_4_k_cu_a768812f_229814cute7productE,(_ZN40_INTERNAL_b8e9d8da_4_k_cu_a768812f_229814cuda3std3__45__cpo3endE - _ZN40_INTERNAL_b8e9d8da_4_k_cu_a768812f_229814cute7productE)
_ZN40_INTERNAL_b8e9d8da_4_k_cu_a768812f_229814cute7productE:
	.zero		1
	.type		_ZN40_INTERNAL_b8e9d8da_4_k_cu_a768812f_229814cuda3std3__45__cpo3endE,@object
	.size		_ZN40_INTERNAL_b8e9d8da_4_k_cu_a768812f_229814cuda3std3__45__cpo3endE,(_ZN40_INTERNAL_b8e9d8da_4_k_cu_a768812f_229814cuda3std3__419piecewise_constructE - _ZN40_INTERNAL_b8e9d8da_4_k_cu_a768812f_229814cuda3std3__45__cpo3endE)
_ZN40_INTERNAL_b8e9d8da_4_k_cu_a768812f_229814cuda3std3__45__cpo3endE:
	.zero		1
	.type		_ZN40_INTERNAL_b8e9d8da_4_k_cu_a768812f_229814cuda3std3__419piecewise_constructE,@object
	.size		_ZN40_INTERNAL_b8e9d8da_4_k_cu_a768812f_229814cuda3std3__419piecewise_constructE,(_ZN40_INTERNAL_b8e9d8da_4_k_cu_a768812f_229814cuda3std3__45__cpo4cendE - _ZN40_INTERNAL_b8e9d8da_4_k_cu_a768812f_229814cuda3std3__419piecewise_constructE)
_ZN40_INTERNAL_b8e9d8da_4_k_cu_a768812f_229814cuda3std3__419piecewise_constructE:
	.zero		1
	.type		_ZN40_INTERNAL_b8e9d8da_4_k_cu_a768812f_229814cuda3std3__45__cpo4cendE,@object
	.size		_ZN40_INTERNAL_b8e9d8da_4_k_cu_a768812f_229814cuda3std3__45__cpo4cendE,(_ZN40_INTERNAL_b8e9d8da_4_k_cu_a768812f_229814cuda3std6ranges3__45__cpo4swapE - _ZN40_INTERNAL_b8e9d8da_4_k_cu_a768812f_229814cuda3std3__45__cpo4cendE)
_ZN40_INTERNAL_b8e9d8da_4_k_cu_a768812f_229814cuda3std3__45__cpo4cendE:
	.zero		1
	.type		_ZN40_INTERNAL_b8e9d8da_4_k_cu_a768812f_229814cuda3std6ranges3__45__cpo4swapE,@object
	.size		_ZN40_INTERNAL_b8e9d8da_4_k_cu_a768812f_229814cuda3std6ranges3__45__cpo4swapE,(.L_11 - _ZN40_INTERNAL_b8e9d8da_4_k_cu_a768812f_229814cuda3std6ranges3__45__cpo4swapE)
_ZN40_INTERNAL_b8e9d8da_4_k_cu_a768812f_229814cuda3std6ranges3__45__cpo4swapE:
	.zero		1
.L_11:


//--------------------- .nv.constant0._ZN7cutlass13device_kernelINS_4gemm6kernel13GemmUniversalIN4cute5tupleIJiiiiEEENS1_10collective13CollectiveMmaINS1_35MainloopSm100TmaUmmaWarpSpecializedILi3ELi2ELi2ENS5_IJNS4_1CILi1EEESB_SB_EEEEENS5_IJNSA_ILi128EEENSA_ILi256EEENSA_ILi64EEEEEEaNS5_IJlSB_lEEEaSI_NS4_8TiledMMAINS4_8MMA_AtomIJNS4_15SM100_MMA_S8_SSIaaiLi128ELi256ELNS4_4UMMA5MajorE0ELSN_0ELNSM_8SaturateE0EEEEEENS4_6LayoutISC_NS5_IJNSA_ILi0EEESS_SS_EEEEENS5_IJNS4_10UnderscoreESV_SV_EEEEENS4_13SM90_TMA_LOADENS4_14ComposedLayoutINS4_7SwizzleILi2ELi4ELi3EEENS4_18smem_ptr_flag_bitsILi8EEENSR_INS5_IJNSA_ILi8EEESG_EEENS5_IJSG_SB_EEEEEEEvNS4_8identityESY_S18_vS19_EENS_8epilogue10collective18CollectiveEpilogueINS1B_23Sm100TmaWarpSpecializedILi4ELi2ELi64ELb0ELb0EEEJSH_NS5_IJNSR_ISE_SB_EENSR_ISG_SB_EEEEEaSI_aSI_NS1B_6fusion15FusionCallbacksIS1F_NS1J_17LinearCombinationIaiaiLNS_15FloatRoundStyleE2EEESH_S1I_JEEENS4_5SM1004TMEM4LOAD26SM100_TMEM_LOAD_32dp32b64xESY_S18_NS4_39AutoVectorizingCopyWithAssumedAlignmentILi128EEENS4_14SM90_TMA_STOREES18_S1U_S1U_EEEvvEEEEvNT_6ParamsE --------------------------
	.section	.nv.constant0._ZN7cutlass13device_kernelINS_4gemm6kernel13GemmUniversalIN4cute5tupleIJiiiiEEENS1_10collective13CollectiveMmaINS1_35MainloopSm100TmaUmmaWarpSpecializedILi3ELi2ELi2ENS5_IJNS4_1CILi1EEESB_SB_EEEEENS5_IJNSA_ILi128EEENSA_ILi256EEENSA_ILi64EEEEEEaNS5_IJlSB_lEEEaSI_NS4_8TiledMMAINS4_8MMA_AtomIJNS4_15SM100_MMA_S8_SSIaaiLi128ELi256ELNS4_4UMMA5MajorE0ELSN_0ELNSM_8SaturateE0EEEEEENS4_6LayoutISC_NS5_IJNSA_ILi0EEESS_SS_EEEEENS5_IJNS4_10UnderscoreESV_SV_EEEEENS4_13SM90_TMA_LOADENS4_14ComposedLayoutINS4_7SwizzleILi2ELi4ELi3EEENS4_18smem_ptr_flag_bitsILi8EEENSR_INS5_IJNSA_ILi8EEESG_EEENS5_IJSG_SB_EEEEEEEvNS4_8identityESY_S18_vS19_EENS_8epilogue10collective18CollectiveEpilogueINS1B_23Sm100TmaWarpSpecializedILi4ELi2ELi64ELb0ELb0EEEJSH_NS5_IJNSR_ISE_SB_EENSR_ISG_SB_EEEEEaSI_aSI_NS1B_6fusion15FusionCallbacksIS1F_NS1J_17LinearCombinationIaiaiLNS_15FloatRoundStyleE2EEESH_S1I_JEEENS4_5SM1004TMEM4LOAD26SM100_TMEM_LOAD_32dp32b64xESY_S18_NS4_39AutoVectorizingCopyWithAssumedAlignmentILi128EEENS4_14SM90_TMA_STOREES18_S1U_S1U_EEEvvEEEEvNT_6ParamsE,"a",@progbits
	.sectionflags	@""
	.align	4
.nv.constant0._ZN7cutlass13device_kernelINS_4gemm6kernel13GemmUniversalIN4cute5tupleIJiiiiEEENS1_10collective13CollectiveMmaINS1_35MainloopSm100TmaUmmaWarpSpecializedILi3ELi2ELi2ENS5_IJNS4_1CILi1EEESB_SB_EEEEENS5_IJNSA_ILi128EEENSA_ILi256EEENSA_ILi64EEEEEEaNS5_IJlSB_lEEEaSI_NS4_8TiledMMAINS4_8MMA_AtomIJNS4_15SM100_MMA_S8_SSIaaiLi128ELi256ELNS4_4UMMA5MajorE0ELSN_0ELNSM_8SaturateE0EEEEEENS4_6LayoutISC_NS5_IJNSA_ILi0EEESS_SS_EEEEENS5_IJNS4_10UnderscoreESV_SV_EEEEENS4_13SM90_TMA_LOADENS4_14ComposedLayoutINS4_7SwizzleILi2ELi4ELi3EEENS4_18smem_ptr_flag_bitsILi8EEENSR_INS5_IJNSA_ILi8EEESG_EEENS5_IJSG_SB_EEEEEEEvNS4_8identityESY_S18_vS19_EENS_8epilogue10collective18CollectiveEpilogueINS1B_23Sm100TmaWarpSpecializedILi4ELi2ELi64ELb0ELb0EEEJSH_NS5_IJNSR_ISE_SB_EENSR_ISG_SB_EEEEEaSI_aSI_NS1B_6fusion15FusionCallbacksIS1F_NS1J_17LinearCombinationIaiaiLNS_15FloatRoundStyleE2EEESH_S1I_JEEENS4_5SM1004TMEM4LOAD26SM100_TMEM_LOAD_32dp32b64xESY_S18_NS4_39AutoVectorizingCopyWithAssumedAlignmentILi128EEENS4_14SM90_TMA_STOREES18_S1U_S1U_EEEvvEEEEvNT_6ParamsE:
	.zero		2944


//--------------------- SYMBOLS --------------------------

	.type		.nv.reservedSmem.offset0,@object
	.size		.nv.reservedSmem.offset0,0x4
	.type		.nv.reservedSmem.cap,@object
	.size		.nv.reservedSmem.cap,0x4
	.type		__assertfail,@function
